	.target	sm_100a

	.elftype	@"ET_EXEC"


//--------------------- .note.nv.tkinfo           --------------------------
	.section	.note.nv.tkinfo,"",@"SHT_NOTE"
	.sectionflags	@"SHF_NOTE_NV_TKINFO"
	.tkinfo
        /*0018*/ 	.word	0x00000081
        /*0030*/ 	.string	""
        /*0030*/ 	.string	"ptxas-blackwell"
        /*0030*/ 	.string	"Cuda compilation tools, release 12.9, V12.9.86"
        /*0030*/ 	.string	"Build cuda_12.9.r12.9/compiler.36037853_0"
        /*0030*/ 	.string	"-v  -suppress-debug-info  -lineinfo  -arch sm_100a "



//--------------------- .note.nv.cuver            --------------------------
	.section	.note.nv.cuver,"",@"SHT_NOTE"
	.sectionflags	@"SHF_NOTE_NV_CUVER"
        /*0018*/ 	.short	0x0001
        /*001a*/ 	.short	0x0064
        /*001c*/ 	.short	0x0001
        /*001e*/ 	.short	0x0000
        /*0020*/ 	.short	0x0001
        /*0022*/ 	.short	0x0000


//--------------------- .nv.info                  --------------------------
	.section	.nv.info,"",@"SHT_CUDA_INFO"
	.align	4


	//----- nvinfo : EIATTR_REGCOUNT
	.align		4
        /*0000*/ 	.byte	0x04, 0x2f
        /*0002*/ 	.short	(.L_4 - .L_3)
	.align		4
.L_3:
        /*0004*/ 	.word	index@(gluon_tcgen05)
        /*0008*/ 	.word	0x00000087


	//----- nvinfo : EIATTR_FRAME_SIZE
	.align		4
.L_4:
        /*000c*/ 	.byte	0x04, 0x11
        /*000e*/ 	.short	(.L_6 - .L_5)
	.align		4
.L_5:
        /*0010*/ 	.word	index@($__internal_2_$__cuda_sm10x_tcgen05_guardrail_trap_unallocated_columns_being_dealloced)
        /*0014*/ 	.word	0x00000000


	//----- nvinfo : EIATTR_FRAME_SIZE
	.align		4
.L_6:
        /*0018*/ 	.byte	0x04, 0x11
        /*001a*/ 	.short	(.L_8 - .L_7)
	.align		4
.L_7:
        /*001c*/ 	.word	index@($__internal_1_$__cuda_sm10x_tcgen05_guardrail_trap_phase_invalid_during_alloc)
        /*0020*/ 	.word	0x00000000


	//----- nvinfo : EIATTR_FRAME_SIZE
	.align		4
.L_8:
        /*0024*/ 	.byte	0x04, 0x11
        /*0026*/ 	.short	(.L_10 - .L_9)
	.align		4
.L_9:
        /*0028*/ 	.word	index@($__internal_0_$__cuda_sm10x_tcgen05_guardrail_trap_col_being_dealloced_not_returned_by_alloc)
        /*002c*/ 	.word	0x00000000


	//----- nvinfo : EIATTR_FRAME_SIZE
	.align		4
.L_10:
        /*0030*/ 	.byte	0x04, 0x11
        /*0032*/ 	.short	(.L_12 - .L_11)
	.align		4
.L_11:
        /*0034*/ 	.word	index@(gluon_tcgen05)
        /*0038*/ 	.word	0x00000000


	//----- nvinfo : EIATTR_MIN_STACK_SIZE
	.align		4
.L_12:
        /*003c*/ 	.byte	0x04, 0x12
        /*003e*/ 	.short	(.L_14 - .L_13)
	.align		4
.L_13:
        /*0040*/ 	.word	index@(gluon_tcgen05)
        /*0044*/ 	.word	0x00000000
.L_14:


//--------------------- .nv.info.gluon_tcgen05    --------------------------
	.section	.nv.info.gluon_tcgen05,"",@"SHT_CUDA_INFO"
	.sectionflags	@""
	.align	4


	//----- nvinfo : EIATTR_CUDA_API_VERSION
	.align		4
        /*0000*/ 	.byte	0x04, 0x37
        /*0002*/ 	.short	(.L_16 - .L_15)
.L_15:
        /*0004*/ 	.word	0x00000081


	//----- nvinfo : EIATTR_KPARAM_INFO
	.align		4
.L_16:
        /*0008*/ 	.byte	0x04, 0x17
        /*000a*/ 	.short	(.L_18 - .L_17)
.L_17:
        /*000c*/ 	.word	0x00000000
        /*0010*/ 	.short	0x000a
        /*0012*/ 	.short	0x0048
        /*0014*/ 	.byte	0x00, 0xf4, 0x21, 0x00


	//----- nvinfo : EIATTR_KPARAM_INFO
	.align		4
.L_18:
        /*0018*/ 	.byte	0x04, 0x17
        /*001a*/ 	.short	(.L_20 - .L_19)
.L_19:
        /*001c*/ 	.word	0x00000000
        /*0020*/ 	.short	0x0009
        /*0022*/ 	.short	0x0040
        /*0024*/ 	.byte	0x00, 0xf4, 0x21, 0x00


	//----- nvinfo : EIATTR_KPARAM_INFO
	.align		4
.L_20:
        /*0028*/ 	.byte	0x04, 0x17
        /*002a*/ 	.short	(.L_22 - .L_21)
.L_21:
        /*002c*/ 	.word	0x00000000
        /*0030*/ 	.short	0x0008
        /*0032*/ 	.short	0x0038
        /*0034*/ 	.byte	0x00, 0xf0, 0x21, 0x00


	//----- nvinfo : EIATTR_KPARAM_INFO
	.align		4
.L_22:
        /*0038*/ 	.byte	0x04, 0x17
        /*003a*/ 	.short	(.L_24 - .L_23)
.L_23:
        /*003c*/ 	.word	0x00000000
        /*0040*/ 	.short	0x0007
        /*0042*/ 	.short	0x0030
        /*0044*/ 	.byte	0x00, 0xf0, 0x21, 0x00


	//----- nvinfo : EIATTR_KPARAM_INFO
	.align		4
.L_24:
        /*0048*/ 	.byte	0x04, 0x17
        /*004a*/ 	.short	(.L_26 - .L_25)
.L_25:
        /*004c*/ 	.word	0x00000000
        /*0050*/ 	.short	0x0006
        /*0052*/ 	.short	0x0028
        /*0054*/ 	.byte	0x00, 0xf0, 0x21, 0x00


	//----- nvinfo : EIATTR_KPARAM_INFO
	.align		4
.L_26:
        /*0058*/ 	.byte	0x04, 0x17
        /*005a*/ 	.short	(.L_28 - .L_27)
.L_27:
        /*005c*/ 	.word	0x00000000
        /*0060*/ 	.short	0x0005
        /*0062*/ 	.short	0x0020
        /*0064*/ 	.byte	0x00, 0xf0, 0x11, 0x00


	//----- nvinfo : EIATTR_KPARAM_INFO
	.align		4
.L_28:
        /*0068*/ 	.byte	0x04, 0x17
        /*006a*/ 	.short	(.L_30 - .L_29)
.L_29:
        /*006c*/ 	.word	0x00000000
        /*0070*/ 	.short	0x0004
        /*0072*/ 	.short	0x001c
        /*0074*/ 	.byte	0x00, 0xf0, 0x11, 0x00


	//----- nvinfo : EIATTR_KPARAM_INFO
	.align		4
.L_30:
        /*0078*/ 	.byte	0x04, 0x17
        /*007a*/ 	.short	(.L_32 - .L_31)
.L_31:
        /*007c*/ 	.word	0x00000000
        /*0080*/ 	.short	0x0003
        /*0082*/ 	.short	0x0018
        /*0084*/ 	.byte	0x00, 0xf0, 0x11, 0x00


	//----- nvinfo : EIATTR_KPARAM_INFO
	.align		4
.L_32:
        /*0088*/ 	.byte	0x04, 0x17
        /*008a*/ 	.short	(.L_34 - .L_33)
.L_33:
        /*008c*/ 	.word	0x00000000
        /*0090*/ 	.short	0x0002
        /*0092*/ 	.short	0x0010
        /*0094*/ 	.byte	0x00, 0xf4, 0x21, 0x00


	//----- nvinfo : EIATTR_KPARAM_INFO
	.align		4
.L_34:
        /*0098*/ 	.byte	0x04, 0x17
        /*009a*/ 	.short	(.L_36 - .L_35)
.L_35:
        /*009c*/ 	.word	0x00000000
        /*00a0*/ 	.short	0x0001
        /*00a2*/ 	.short	0x0008
        /*00a4*/ 	.byte	0x00, 0xf4, 0x21, 0x00


	//----- nvinfo : EIATTR_KPARAM_INFO
	.align		4
.L_36:
        /*00a8*/ 	.byte	0x04, 0x17
        /*00aa*/ 	.short	(.L_38 - .L_37)
.L_37:
        /*00ac*/ 	.word	0x00000000
        /*00b0*/ 	.short	0x0000
        /*00b2*/ 	.short	0x0000
        /*00b4*/ 	.byte	0x00, 0xf4, 0x21, 0x00


	//----- nvinfo : EIATTR_AT_ENTRY_FRAGMENTS
	.align		4
.L_38:
        /*00b8*/ 	.byte	0x04, 0x4f
        /*00ba*/ 	.short	(.L_40 - .L_39)


	//   ....[0]....
.L_39:
        /*00bc*/ 	.word	0x00000004


	//----- nvinfo : EIATTR_RESERVED_SMEM_USED
	.align		4
.L_40:
        /*00c0*/ 	.byte	0x01, 0x41
	.zero		2


	//----- nvinfo : EIATTR_SPARSE_MMA_MASK
	.align		4
        /*00c4*/ 	.byte	0x03, 0x50
        /*00c6*/ 	.short	0x0000


	//----- nvinfo : EIATTR_TCGEN05_1CTA_USED
	.align		4
        /*00c8*/ 	.byte	0x01, 0x51
	.zero		2


	//----- nvinfo : EIATTR_MAXREG_COUNT
	.align		4
        /*00cc*/ 	.byte	0x03, 0x1b
        /*00ce*/ 	.short	0x00ff


	//----- nvinfo : EIATTR_NUM_BARRIERS
	.align		4
        /*00d0*/ 	.byte	0x02, 0x4c
        /*00d2*/ 	.byte	0x01
	.zero		1


	//----- nvinfo : EIATTR_INT_WARP_WIDE_INSTR_OFFSETS
	.align		4
        /*00d4*/ 	.byte	0x04, 0x31
        /*00d6*/ 	.short	(.L_42 - .L_41)


	//   ....[0]....
.L_41:
        /*00d8*/ 	.word	0x00001720


	//   ....[1]....
        /*00dc*/ 	.word	0x00001740


	//   ....[2]....
        /*00e0*/ 	.word	0x000017c0


	//   ....[3]....
        /*00e4*/ 	.word	0x00001ba0


	//   ....[4]....
        /*00e8*/ 	.word	0x00001bf0


	//   ....[5]....
        /*00ec*/ 	.word	0x00001c00


	//   ....[6]....
        /*00f0*/ 	.word	0x00001c10


	//   ....[7]....
        /*00f4*/ 	.word	0x00002050


	//   ....[8]....
        /*00f8*/ 	.word	0x00002060


	//   ....[9]....
        /*00fc*/ 	.word	0x000021e0


	//   ....[10]....
        /*0100*/ 	.word	0x00002230


	//   ....[11]....
        /*0104*/ 	.word	0x00002240


	//   ....[12]....
        /*0108*/ 	.word	0x00002280


	//   ....[13]....
        /*010c*/ 	.word	0x00002750


	//   ....[14]....
        /*0110*/ 	.word	0x00002760


	//   ....[15]....
        /*0114*/ 	.word	0x00002ad0


	//   ....[16]....
        /*0118*/ 	.word	0x00002ae0


	//   ....[17]....
        /*011c*/ 	.word	0x00003250


	//   ....[18]....
        /*0120*/ 	.word	0x000032a0


	//----- nvinfo : EIATTR_COOP_GROUP_MASK_REGIDS
	.align		4
.L_42:
        /*0124*/ 	.byte	0x04, 0x29
        /*0126*/ 	.short	(.L_44 - .L_43)


	//   ....[0]....
.L_43:
        /*0128*/ 	.word	0xffffffff


	//   ....[1]....
        /*012c*/ 	.word	0xffffffff


	//   ....[2]....
        /*0130*/ 	.word	0xffffffff


	//   ....[3]....
        /*0134*/ 	.word	0xffffffff


	//   ....[4]....
        /*0138*/ 	.word	0xffffffff


	//   ....[5]....
        /*013c*/ 	.word	0xffffffff


	//   ....[6]....
        /*0140*/ 	.word	0xffffffff


	//   ....[7]....
        /*0144*/ 	.word	0xffffffff


	//   ....[8]....
        /*0148*/ 	.word	0xffffffff


	//   ....[9]....
        /*014c*/ 	.word	0xffffffff


	//----- nvinfo : EIATTR_COOP_GROUP_INSTR_OFFSETS
	.align		4
.L_44:
        /*0150*/ 	.byte	0x04, 0x28
        /*0152*/ 	.short	(.L_46 - .L_45)


	//   ....[0]....
.L_45:
        /*0154*/ 	.word	0x00000050


	//   ....[1]....
        /*0158*/ 	.word	0x00000310


	//   ....[2]....
        /*015c*/ 	.word	0x00000500


	//   ....[3]....
        /*0160*/ 	.word	0x000009c0


	//   ....[4]....
        /*0164*/ 	.word	0x00000b00


	//   ....[5]....
        /*0168*/ 	.word	0x00000fb0


	//   ....[6]....
        /*016c*/ 	.word	0x000010f0


	//   ....[7]....
        /*0170*/ 	.word	0x000015e0


	//   ....[8]....
        /*0174*/ 	.word	0x000030e0


	//   ....[9]....
        /*0178*/ 	.word	0x00003350


	//----- nvinfo : EIATTR_VRC_CTA_INIT_COUNT
	.align		4
.L_46:
        /*017c*/ 	.byte	0x02, 0x4a
        /*017e*/ 	.byte	0x80
	.zero		1


	//----- nvinfo : EIATTR_MBARRIER_INSTR_OFFSETS
	.align		4
        /*0180*/ 	.byte	0x04, 0x39
        /*0182*/ 	.short	(.L_48 - .L_47)


	//   ....[0]....
.L_47:
        /*0184*/ 	.word	0x000017e0
        /*0188*/ 	.word	0x000000ff
        /*018c*/ 	.word	0x00040000
        /*0190*/ 	.short	0x0100
        /*0192*/ 	.byte	0x09
	.zero		1


	//   ....[1]....
        /*0194*/ 	.word	0x000017f0
        /*0198*/ 	.word	0x000000ff
        /*019c*/ 	.word	0x00040020
        /*01a0*/ 	.short	0x0100
        /*01a2*/ 	.byte	0x09
	.zero		1


	//   ....[2]....
        /*01a4*/ 	.word	0x000018a0
        /*01a8*/ 	.word	0x000000ff
        /*01ac*/ 	.word	0x00040008
        /*01b0*/ 	.short	0x0100
        /*01b2*/ 	.byte	0x09
	.zero		1


	//   ....[3]....
        /*01b4*/ 	.word	0x000018b0
        /*01b8*/ 	.word	0x000000ff
        /*01bc*/ 	.word	0x00040028
        /*01c0*/ 	.short	0x0100
        /*01c2*/ 	.byte	0x09
	.zero		1


	//   ....[4]....
        /*01c4*/ 	.word	0x00001990
        /*01c8*/ 	.word	0x000000ff
        /*01cc*/ 	.word	0x00040010
        /*01d0*/ 	.short	0x0100
        /*01d2*/ 	.byte	0x09
	.zero		1


	//   ....[5]....
        /*01d4*/ 	.word	0x000019a0
        /*01d8*/ 	.word	0x000000ff
        /*01dc*/ 	.word	0x00040030
        /*01e0*/ 	.short	0x0100
        /*01e2*/ 	.byte	0x09
	.zero		1


	//   ....[6]....
        /*01e4*/ 	.word	0x00001ab0
        /*01e8*/ 	.word	0x000000ff
        /*01ec*/ 	.word	0x00040018
        /*01f0*/ 	.short	0x0100
        /*01f2*/ 	.byte	0x09
	.zero		1


	//   ....[7]....
        /*01f4*/ 	.word	0x00001ac0
        /*01f8*/ 	.word	0x000000ff
        /*01fc*/ 	.word	0x00040038
        /*0200*/ 	.short	0x0100
        /*0202*/ 	.byte	0x09
	.zero		1


	//   ....[8]....
        /*0204*/ 	.word	0x00001cb0
        /*0208*/ 	.word	0x000000ff
        /*020c*/ 	.word	0x00040000
        /*0210*/ 	.short	0x010a
        /*0212*/ 	.byte	0x09
	.zero		1


	//   ....[9]....
        /*0214*/ 	.word	0x000020b0
        /*0218*/ 	.word	0x000000ff
        /*021c*/ 	.word	0x00040020
        /*0220*/ 	.short	0x010a
        /*0222*/ 	.byte	0x09
	.zero		1


	//   ....[10]....
        /*0224*/ 	.word	0x000022f0
        /*0228*/ 	.word	0x000000ff
        /*022c*/ 	.word	0x00040000
        /*0230*/ 	.short	0x010a
        /*0232*/ 	.byte	0x32
	.zero		1


	//   ....[11]....
        /*0234*/ 	.word	0x000027a0
        /*0238*/ 	.word	0x000000ff
        /*023c*/ 	.word	0x00040020
        /*0240*/ 	.short	0x010a
        /*0242*/ 	.byte	0x32
	.zero		1


	//   ....[12]....
        /*0244*/ 	.word	0x00002870
        /*0248*/ 	.word	0x000000ff
        /*024c*/ 	.word	0x00040000
        /*0250*/ 	.short	0x0108
        /*0252*/ 	.byte	0x09
	.zero		1


	//   ....[13]....
        /*0254*/ 	.word	0x00002880
        /*0258*/ 	.word	0x000000ff
        /*025c*/ 	.word	0x00040020
        /*0260*/ 	.short	0x0108
        /*0262*/ 	.byte	0x09
	.zero		1


	//   ....[14]....
        /*0264*/ 	.word	0x000028d0
        /*0268*/ 	.word	0x000000ff
        /*026c*/ 	.word	0x00040008
        /*0270*/ 	.short	0x0108
        /*0272*/ 	.byte	0x09
	.zero		1


	//   ....[15]....
        /*0274*/ 	.word	0x000028e0
        /*0278*/ 	.word	0x000000ff
        /*027c*/ 	.word	0x00040028
        /*0280*/ 	.short	0x0108
        /*0282*/ 	.byte	0x09
	.zero		1


	//   ....[16]....
        /*0284*/ 	.word	0x00002930
        /*0288*/ 	.word	0x000000ff
        /*028c*/ 	.word	0x00040010
        /*0290*/ 	.short	0x0108
        /*0292*/ 	.byte	0x09
	.zero		1


	//   ....[17]....
        /*0294*/ 	.word	0x00002940
        /*0298*/ 	.word	0x000000ff
        /*029c*/ 	.word	0x00040030
        /*02a0*/ 	.short	0x0108
        /*02a2*/ 	.byte	0x09
	.zero		1


	//   ....[18]....
        /*02a4*/ 	.word	0x00002990
        /*02a8*/ 	.word	0x000000ff
        /*02ac*/ 	.word	0x00040018
        /*02b0*/ 	.short	0x0108
        /*02b2*/ 	.byte	0x09
	.zero		1


	//   ....[19]....
        /*02b4*/ 	.word	0x000029a0
        /*02b8*/ 	.word	0x000000ff
        /*02bc*/ 	.word	0x00040038
        /*02c0*/ 	.short	0x0108
        /*02c2*/ 	.byte	0x09
	.zero		1


	//   ....[20]....
        /*02c4*/ 	.word	0x00003370
        /*02c8*/ 	.word	0x000000ff
        /*02cc*/ 	.word	0x00040000
        /*02d0*/ 	.short	0x010a
        /*02d2*/ 	.byte	0x09
	.zero		1


	//   ....[21]....
        /*02d4*/ 	.word	0x000033a0
        /*02d8*/ 	.word	0x000000ff
        /*02dc*/ 	.word	0x00040020
        /*02e0*/ 	.short	0x010a
        /*02e2*/ 	.byte	0x09
	.zero		1


	//   ....[22]....
        /*02e4*/ 	.word	0x000033d0
        /*02e8*/ 	.word	0x000000ff
        /*02ec*/ 	.word	0x00040000
        /*02f0*/ 	.short	0x010a
        /*02f2*/ 	.byte	0x32
	.zero		1


	//   ....[23]....
        /*02f4*/ 	.word	0x00003400
        /*02f8*/ 	.word	0x000000ff
        /*02fc*/ 	.word	0x00040020
        /*0300*/ 	.short	0x010a
        /*0302*/ 	.byte	0x32
	.zero		1


	//----- nvinfo : EIATTR_NUM_MBARRIERS
	.align		4
.L_48:
        /*0304*/ 	.byte	0x03, 0x38
        /*0306*/ 	.short	0x0008


	//----- nvinfo : EIATTR_EXIT_INSTR_OFFSETS
	.align		4
        /*0308*/ 	.byte	0x04, 0x1c
        /*030a*/ 	.short	(.L_50 - .L_49)


	//   ....[0]....
.L_49:
        /*030c*/ 	.word	0x00003360


	//----- nvinfo : EIATTR_REQNTID
	.align		4
.L_50:
        /*0310*/ 	.byte	0x04, 0x10
        /*0312*/ 	.short	(.L_52 - .L_51)
.L_51:
        /*0314*/ 	.word	0x00000080
        /*0318*/ 	.word	0x00000001
        /*031c*/ 	.word	0x00000001


	//----- nvinfo : EIATTR_CRS_STACK_SIZE
	.align		4
.L_52:
        /*0320*/ 	.byte	0x04, 0x1e
        /*0322*/ 	.short	(.L_54 - .L_53)
.L_53:
        /*0324*/ 	.word	0x00000000


	//----- nvinfo : EIATTR_CBANK_PARAM_SIZE
	.align		4
.L_54:
        /*0328*/ 	.byte	0x03, 0x19
        /*032a*/ 	.short	0x0050


	//----- nvinfo : EIATTR_PARAM_CBANK
	.align		4
        /*032c*/ 	.byte	0x04, 0x0a
        /*032e*/ 	.short	(.L_56 - .L_55)
	.align		4
.L_55:
        /*0330*/ 	.word	index@(.nv.constant0.gluon_tcgen05)
        /*0334*/ 	.short	0x0380
        /*0336*/ 	.short	0x0050


	//----- nvinfo : EIATTR_SW_WAR
	.align		4
.L_56:
        /*0338*/ 	.byte	0x04, 0x36
        /*033a*/ 	.short	(.L_58 - .L_57)
.L_57:
        /*033c*/ 	.word	0x00000008
.L_58:


//--------------------- .nv.compat                --------------------------
	.section	.nv.compat,"",@"SHT_CUDA_COMPAT_INFO"
	.align	4
        /*0000*/ 	.byte	0x02, 0x02, 0x02, 0x00, 0x02, 0x05, 0x05, 0x00, 0x02, 0x03, 0x03, 0x00, 0x02, 0x06, 0x01, 0x00


//--------------------- .nv.callgraph             --------------------------
	.section	.nv.callgraph,"",@"SHT_CUDA_CALLGRAPH"
	.align	4
	.sectionentsize	8
	.align		4
        /*0000*/ 	.word	0x00000000
	.align		4
        /*0004*/ 	.word	0xffffffff
	.align		4
        /*0008*/ 	.word	0x00000000
	.align		4
        /*000c*/ 	.word	0xfffffffe
	.align		4
        /*0010*/ 	.word	0x00000000
	.align		4
        /*0014*/ 	.word	0xfffffffd
	.align		4
        /*0018*/ 	.word	0x00000000
	.align		4
        /*001c*/ 	.word	0xfffffffc


//--------------------- .text.gluon_tcgen05       --------------------------
	.section	.text.gluon_tcgen05,"ax",@progbits
	.align	128
        .global         gluon_tcgen05
        .type           gluon_tcgen05,@function
        .size           gluon_tcgen05,(.L_x_85 - gluon_tcgen05)
        .other          gluon_tcgen05,@"STO_CUDA_ENTRY STV_DEFAULT"
gluon_tcgen05:
.text.gluon_tcgen05:
[----:B------:R-:W1:Y:S01]  /*0000*/  LDC R1, c[0x0][0x37c] ;  /* 0x0000df00ff017b82 */ /* 0x000e620000000800 */
[----:B------:R-:W2:Y:S02]  /*0010*/  S2R R0, SR_TID.X ;  /* 0x0000000000007919 */ /* 0x000ea40000002100 */
[----:B--2---:R-:W-:-:S13]  /*0020*/  ISETP.GE.U32.AND P2, PT, R0, 0x20, PT ;  /* 0x000000200000780c */ /* 0x004fda0003f46070 */
[----:B------:R-:W-:Y:S05]  /*0030*/  @P2 BRA `(.L_x_0) ;  /* 0x0000000000b82947 */ /* 0x000fea0003800000 */
[----:B------:R-:W2:Y:S01]  /*0040*/  S2UR UR6, SR_CgaCtaId ;  /* 0x00000000000679c3 */ /* 0x000ea20000008800 */
[----:B------:R-:W-:Y:S01]  /*0050*/  NOP ;  /* 0x0000000000007918 */ /* 0x000fe20000000000 */
[----:B------:R-:W-:Y:S02]  /*0060*/  UMOV UR4, 0x40 ;  /* 0x0000004000047882 */ /* 0x000fe40000000000 */
[----:B--2---:R-:W-:-:S09]  /*0070*/  ULEA UR4, UR6, UR4, 0x18 ;  /* 0x0000000406047291 */ /* 0x004fd2000f8ec0ff */
[----:B------:R-:W2:Y:S01]  /*0080*/  LDS.U8 R2, [UR4] ;  /* 0x00000004ff027984 */ /* 0x000ea20008000000 */
[----:B------:R-:W-:Y:S02]  /*0090*/  UMOV UR4, 0x400 ;  /* 0x0000040000047882 */ /* 0x000fe40000000000 */
[----:B------:R-:W-:Y:S01]  /*00a0*/  ULEA UR4, UR6, UR4, 0x18 ;  /* 0x0000000406047291 */ /* 0x000fe2000f8ec0ff */
[----:B--2---:R-:W-:-:S13]  /*00b0*/  ISETP.NE.AND P0, PT, R2, RZ, PT ;  /* 0x000000ff0200720c */ /* 0x004fda0003f05270 */
[----:B------:R-:W-:Y:S05]  /*00c0*/  @P0 BRA `(.L_x_1) ;  /* 0x00000000007c0947 */ /* 0x000fea0003800000 */
[----:B------:R-:W-:-:S13]  /*00d0*/  ELECT P0, URZ, PT ;  /* 0x0000000000ff782f */ /* 0x000fda0003800000 */
[----:B------:R-:W-:Y:S05]  /*00e0*/  @!P0 BRA `(.L_x_2) ;  /* 0x0000000000848947 */ /* 0x000fea0003800000 */
[----:B------:R-:W-:Y:S01]  /*00f0*/  UMOV UR5, 0x4 ;  /* 0x0000000400057882 */ /* 0x000fe20000000000 */
[----:B------:R-:W-:Y:S02]  /*0100*/  IMAD.MOV.U32 R5, RZ, RZ, 0x1 ;  /* 0x00000001ff057424 */ /* 0x000fe400078e00ff */
[----:B------:R-:W-:Y:S02]  /*0110*/  IMAD.MOV.U32 R3, RZ, RZ, 0xf ;  /* 0x0000000fff037424 */ /* 0x000fe400078e00ff */
[----:B------:R-:W-:Y:S04]  /*0120*/  DEPBAR.LE SB2, 0x36 ;  /* 0x0000ad800000791a */ /* 0x000fe80000000000 */
[----:B------:R-:W2:Y:S02]  /*0130*/  UTCATOMSWS.FIND_AND_SET.ALIGN UP0, UR5, UR5 ;  /* 0x00000005000575e3 */ /* 0x000ea40008000800 */
[----:B--2---:R-:W-:-:S04]  /*0140*/  PLOP3.LUT P0, PT, PT, PT, UP0, 0x80, 0x8 ;  /* 0x000000000008781c */ /* 0x004fc80003f0f008 */
[----:B------:R-:W-:-:S04]  /*0150*/  SEL R2, RZ, 0xffffffff, !P0 ;  /* 0xffffffffff027807 */ /* 0x000fc80004000000 */
[----:B------:R-:W-:Y:S01]  /*0160*/  ISETP.NE.AND P0, PT, R2, RZ, PT ;  /* 0x000000ff0200720c */ /* 0x000fe20003f05270 */
[----:B------:R-:W-:-:S12]  /*0170*/  IMAD.U32 R2, RZ, RZ, UR5 ;  /* 0x00000005ff027e24 */ /* 0x000fd8000f8e00ff */
[----:B------:R-:W-:Y:S05]  /*0180*/  @P0 BRA `(.L_x_3) ;  /* 0x0000000000240947 */ /* 0x000fea0003800000 */
.L_x_4:
[----:B------:R-:W-:Y:S05]  /*0190*/  NANOSLEEP 0x64 ;  /* 0x000000640000795d */ /* 0x000fea0003800000 */
[----:B------:R-:W-:-:S05]  /*01a0*/  UMOV UR5, 0x4 ;  /* 0x0000000400057882 */ /* 0x000fca0000000000 */
[----:B------:R-:W-:Y:S04]  /*01b0*/  DEPBAR.LE SB2, 0x36 ;  /* 0x0000ad800000791a */ /* 0x000fe80000000000 */
[----:B------:R-:W2:Y:S02]  /*01c0*/  UTCATOMSWS.FIND_AND_SET.ALIGN UP0, UR5, UR5 ;  /* 0x00000005000575e3 */ /* 0x000ea40008000800 */
[----:B--2---:R-:W-:-:S04]  /*01d0*/  PLOP3.LUT P0, PT, PT, PT, UP0, 0x80, 0x8 ;  /* 0x000000000008781c */ /* 0x004fc80003f0f008 */
[----:B------:R-:W-:-:S04]  /*01e0*/  SEL R2, RZ, 0xffffffff, !P0 ;  /* 0xffffffffff027807 */ /* 0x000fc80004000000 */
[----:B------:R-:W-:Y:S01]  /*01f0*/  ISETP.NE.AND P0, PT, R2, RZ, PT ;  /* 0x000000ff0200720c */ /* 0x000fe20003f05270 */
[----:B------:R-:W-:-:S12]  /*0200*/  IMAD.U32 R2, RZ, RZ, UR5 ;  /* 0x00000005ff027e24 */ /* 0x000fd8000f8e00ff */
[----:B------:R-:W-:Y:S05]  /*0210*/  @!P0 BRA `(.L_x_4) ;  /* 0xfffffffc00dc8947 */ /* 0x000fea000383ffff */
.L_x_3:
[C---:B------:R-:W-:Y:S01]  /*0220*/  VIADD R4, R2.reuse, 0x10 ;  /* 0x0000001002047836 */ /* 0x040fe20000000000 */
[----:B------:R-:W-:Y:S01]  /*0230*/  UMOV UR5, 0x50 ;  /* 0x0000005000057882 */ /* 0x000fe20000000000 */
[----:B------:R-:W-:Y:S01]  /*0240*/  SHF.L.U32 R3, R3, R2, RZ ;  /* 0x0000000203037219 */ /* 0x000fe200000006ff */
[----:B------:R-:W-:Y:S01]  /*0250*/  ULEA UR5, UR6, UR5, 0x18 ;  /* 0x0000000506057291 */ /* 0x000fe2000f8ec0ff */
[----:B------:R-:W-:Y:S01]  /*0260*/  IMAD.SHL.U32 R2, R2, 0x20, RZ ;  /* 0x0000002002027824 */ /* 0x000fe200078e00ff */
[----:B------:R-:W-:-:S04]  /*0270*/  SHF.L.U32 R4, R5, R4, RZ ;  /* 0x0000000405047219 */ /* 0x000fc800000006ff */
[----:B------:R-:W-:-:S05]  /*0280*/  LOP3.LUT R3, R4, R3, RZ, 0xfc, !PT ;  /* 0x0000000304037212 */ /* 0x000fca00078efcff */
[----:B------:R2:W-:Y:S04]  /*0290*/  ATOMS.OR RZ, [UR5], R3 ;  /* 0x00000003ffff798c */ /* 0x0005e8000b000005 */
[----:B------:R2:W-:Y:S01]  /*02a0*/  STS [UR4], R2 ;  /* 0x00000002ff007988 */ /* 0x0005e20008000804 */
[----:B------:R-:W-:Y:S05]  /*02b0*/  BRA `(.L_x_2) ;  /* 0x0000000000107947 */ /* 0x000fea0003800000 */
.L_x_1:
[----:B------:R-:W-:Y:S01]  /*02c0*/  IMAD.MOV.U32 R3, RZ, RZ, -0x1 ;  /* 0xffffffffff037424 */ /* 0x000fe200078e00ff */
[----:B------:R-:W-:-:S04]  /*02d0*/  MOV R2, 0x300 ;  /* 0x0000030000027802 */ /* 0x000fc80000000f00 */
[----:B------:R2:W-:Y:S03]  /*02e0*/  STS [UR4], R3 ;  /* 0x00000003ff007988 */ /* 0x0005e60008000804 */
[----:B-12---:R-:W-:Y:S05]  /*02f0*/  CALL.REL.NOINC `($__internal_1_$__cuda_sm10x_tcgen05_guardrail_trap_phase_invalid_during_alloc) ;  /* 0x0000003000587944 */ /* 0x006fea0003c00000 */
.L_x_2:
[----:B------:R-:W-:Y:S05]  /*0300*/  WARPSYNC.ALL ;  /* 0x0000000000007948 */ /* 0x000fea0003800000 */
[----:B------:R-:W-:Y:S01]  /*0310*/  NOP ;  /* 0x0000000000007918 */ /* 0x000fe20000000000 */
.L_x_0:
[----:B------:R-:W3:Y:S08]  /*0320*/  S2UR UR4, SR_CgaCtaId ;  /* 0x00000000000479c3 */ /* 0x000ef00000008800 */
[----:B------:R-:W-:Y:S01]  /*0330*/  BAR.SYNC.DEFER_BLOCKING 0x0 ;  /* 0x0000000000007b1d */ /* 0x000fe20000010000 */
[----:B------:R-:W-:-:S05]  /*0340*/  LOP3.LUT R132, R0, 0x7f, RZ, 0xc0, !PT ;  /* 0x0000007f00847812 */ /* 0x000fca00078ec0ff */
[----:B------:R-:W-:Y:S02]  /*0350*/  UMOV UR9, 0x400 ;  /* 0x0000040000097882 */ /* 0x000fe40000000000 */
[----:B------:R-:W4:Y:S08]  /*0360*/  LDC R4, c[0x0][0x398] ;  /* 0x0000e600ff047b82 */ /* 0x000f300000000800 */
[----:B------:R-:W5:Y:S01]  /*0370*/  LDC R12, c[0x0][0x3a0] ;  /* 0x0000e800ff0c7b82 */ /* 0x000f620000000800 */
[----:B---3--:R-:W-:-:S07]  /*0380*/  ULEA UR9, UR4, UR9, 0x18 ;  /* 0x0000000904097291 */ /* 0x008fce000f8ec0ff */
[----:B------:R-:W3:Y:S02]  /*0390*/  S2UR UR15, SR_CTAID.Y ;  /* 0x00000000000f79c3 */ /* 0x000ee40000002600 */
[----:B--2---:R-:W2:Y:S06]  /*03a0*/  LDS R3, [UR9] ;  /* 0x00000009ff037984 */ /* 0x004eac0008000800 */
[----:B------:R-:W-:Y:S06]  /*03b0*/  BAR.SYNC.DEFER_BLOCKING 0x0 ;  /* 0x0000000000007b1d */ /* 0x000fec0000010000 */
[----:B------:R-:W-:Y:S05]  /*03c0*/  @P2 BRA `(.L_x_5) ;  /* 0x0000000000182947 */ /* 0x000fea0003800000 */
[----:B------:R-:W-:Y:S01]  /*03d0*/  ELECT P0, URZ, PT ;  /* 0x0000000000ff782f */ /* 0x000fe20003800000 */
[----:B------:R-:W-:Y:S01]  /*03e0*/  IMAD.MOV.U32 R2, RZ, RZ, 0x1 ;  /* 0x00000001ff027424 */ /* 0x000fe200078e00ff */
[----:B------:R-:W-:Y:S01]  /*03f0*/  UMOV UR5, 0x40 ;  /* 0x0000004000057882 */ /* 0x000fe20000000000 */
[----:B------:R-:W-:Y:S01]  /*0400*/  UVIRTCOUNT.DEALLOC.SMPOOL 0x80 ;  /* 0x000000800000784c */ /* 0x000fe20000000000 */
[----:B------:R-:W-:-:S09]  /*0410*/  ULEA UR5, UR4, UR5, 0x18 ;  /* 0x0000000504057291 */ /* 0x000fd2000f8ec0ff */
[----:B------:R5:W-:Y:S03]  /*0420*/  @P0 STS.U8 [UR5], R2 ;  /* 0x00000002ff000988 */ /* 0x000be60008000005 */
.L_x_5:
[----:B------:R-:W5:Y:S01]  /*0430*/  S2UR UR4, SR_CTAID.Z ;  /* 0x00000000000479c3 */ /* 0x000f620000002700 */
[----:B------:R-:W4:Y:S01]  /*0440*/  LDCU UR5, c[0x0][0x370] ;  /* 0x00006e00ff0577ac */ /* 0x000f220008000800 */
[----:B------:R-:W-:Y:S01]  /*0450*/  ISETP.GE.U32.AND P0, PT, R132, 0x20, PT ;  /* 0x000000208400780c */ /* 0x000fe20003f06070 */
[----:B----4-:R-:W-:Y:S01]  /*0460*/  VIADD R4, R4, 0xffffffff ;  /* 0xffffffff04047836 */ /* 0x010fe20000000000 */
[C---:B------:R-:W-:Y:S01]  /*0470*/  ISETP.NE.U32.AND P3, PT, R132.reuse, RZ, PT ;  /* 0x000000ff8400720c */ /* 0x040fe20003f65070 */
[----:B------:R-:W5:Y:S01]  /*0480*/  LDCU UR6, c[0x0][0x374] ;  /* 0x00006e80ff0677ac */ /* 0x000f620008000800 */
[----:B------:R-:W-:Y:S01]  /*0490*/  LEA R10, R132, UR9, 0x2 ;  /* 0x00000009840a7c11 */ /* 0x000fe2000f8e10ff */
[----:B-----5:R-:W-:Y:S01]  /*04a0*/  VIADD R11, R12, 0xffffffff ;  /* 0xffffffff0c0b7836 */ /* 0x020fe20000000000 */
[----:B------:R-:W4:Y:S01]  /*04b0*/  S2UR UR16, SR_CTAID.X ;  /* 0x00000000001079c3 */ /* 0x000f220000002500 */
[----:B------:R-:W5:Y:S01]  /*04c0*/  LDCU.64 UR10, c[0x0][0x3c0] ;  /* 0x00007800ff0a77ac */ /* 0x000f620008000a00 */
[----:B--2---:R-:W-:Y:S01]  /*04d0*/  R2UR UR8, R3 ;  /* 0x00000000030872ca */ /* 0x004fe200000e0000 */
[----:B------:R-:W-:Y:S04]  /*04e0*/  BSSY.RECONVERGENT B0, `(.L_x_6) ;  /* 0x0000011000007945 */ /* 0x000fe80003800200 */
[----:B------:R2:W-:Y:S01]  /*04f0*/  @!P0 STS [R10], RZ ;  /* 0x000000ff0a008388 */ /* 0x0005e20000000800 */
[----:B------:R-:W-:-:S03]  /*0500*/  NOP ;  /* 0x0000000000007918 */ /* 0x000fc60000000000 */
[----:B------:R2:W-:Y:S01]  /*0510*/  @!P3 STS [UR9+0x24], R4 ;  /* 0x00002404ff00b988 */ /* 0x0005e20008000809 */
[----:B---3--:R-:W-:-:S03]  /*0520*/  UIMAD UR4, UR4, UR6, UR15 ;  /* 0x00000006040472a4 */ /* 0x008fc6000f8e020f */
[----:B------:R2:W-:Y:S01]  /*0530*/  @!P3 STS [UR9+0x20], R11 ;  /* 0x0000200bff00b988 */ /* 0x0005e20008000809 */
[----:B----4-:R-:W-:-:S04]  /*0540*/  UIMAD UR4, UR4, UR5, UR16 ;  /* 0x00000005040472a4 */ /* 0x010fc8000f8e0210 */
[----:B------:R-:W-:-:S04]  /*0550*/  UIMAD UR4, UR4, 0x180, URZ ;  /* 0x00000180040478a4 */ /* 0x000fc8000f8e02ff */
[----:B-----5:R-:W-:-:S04]  /*0560*/  UIADD3 UR6, UP0, UPT, UR4, UR10, URZ ;  /* 0x0000000a04067290 */ /* 0x020fc8000ff1e0ff */
[----:B------:R-:W-:Y:S01]  /*0570*/  ULEA.HI.X.SX32 UR7, UR4, UR11, 0x1, UP0 ;  /* 0x0000000b04077291 */ /* 0x000fe200080f0eff */
[----:B--2---:R-:W-:Y:S11]  /*0580*/  @P3 BRA `(.L_x_7) ;  /* 0x0000000000183947 */ /* 0x004ff60003800000 */
[----:B------:R-:W2:Y:S01]  /*0590*/  LDS R2, [UR9+0x8] ;  /* 0x00000809ff027984 */ /* 0x000ea20008000800 */
[----:B------:R-:W3:Y:S01]  /*05a0*/  LDC.64 R6, c[0x0][0x380] ;  /* 0x0000e000ff067b82 */ /* 0x000ee20000000a00 */
[----:B------:R-:W-:Y:S02]  /*05b0*/  IMAD.MOV.U32 R3, RZ, RZ, 0x70 ;  /* 0x00000070ff037424 */ /* 0x000fe400078e00ff */
[----:B---3--:R3:W-:Y:S03]  /*05c0*/  STS.64 [UR9], R6 ;  /* 0x00000006ff007988 */ /* 0x0087e60008000a09 */
[----:B--2---:R-:W-:-:S05]  /*05d0*/  LOP3.LUT R2, R2, 0x10, R3, 0xd8, !PT ;  /* 0x0000001002027812 */ /* 0x004fca00078ed803 */
[----:B------:R3:W-:Y:S02]  /*05e0*/  STS [UR9+0x8], R2 ;  /* 0x00000802ff007988 */ /* 0x0007e40008000809 */
.L_x_7:
[----:B------:R-:W-:Y:S05]  /*05f0*/  BSYNC.RECONVERGENT B0 ;  /* 0x0000000000007941 */ /* 0x000fea0003800200 */
.L_x_6:
[----:B------:R-:W-:Y:S04]  /*0600*/  BSSY.RECONVERGENT B0, `(.L_x_8) ;  /* 0x000000a000007945 */ /* 0x000fe80003800200 */
[----:B------:R-:W-:Y:S05]  /*0610*/  @P3 BRA `(.L_x_9) ;  /* 0x0000000000203947 */ /* 0x000fea0003800000 */
[----:B---3--:R-:W2:Y:S01]  /*0620*/  LDS R2, [UR9+0x34] ;  /* 0x00003409ff027984 */ /* 0x008ea20008000800 */
[----:B------:R-:W-:Y:S02]  /*0630*/  IMAD.MOV.U32 R3, RZ, RZ, 0x3f000000 ;  /* 0x3f000000ff037424 */ /* 0x000fe400078e00ff */
[----:B------:R-:W-:Y:S01]  /*0640*/  @!P3 IMAD.MOV.U32 R5, RZ, RZ, 0x7f ;  /* 0x0000007fff05b424 */ /* 0x000fe200078e00ff */
[----:B------:R-:W3:Y:S02]  /*0650*/  @!P3 LDS R6, [UR9+0x38] ;  /* 0x00003809ff06b984 */ /* 0x000ee40008000800 */
[----:B--2---:R-:W-:Y:S02]  /*0660*/  LOP3.LUT R2, R2, 0xff000000, R3, 0xb8, !PT ;  /* 0xff00000002027812 */ /* 0x004fe400078eb803 */
[----:B---3--:R-:W-:-:S03]  /*0670*/  @!P3 LOP3.LUT R3, R6, 0xff, R5, 0xb8, !PT ;  /* 0x000000ff0603b812 */ /* 0x008fc600078eb805 */
[----:B------:R2:W-:Y:S04]  /*0680*/  STS [UR9+0x34], R2 ;  /* 0x00003402ff007988 */ /* 0x0005e80008000809 */
[----:B------:R2:W-:Y:S02]  /*0690*/  @!P3 STS [UR9+0x38], R3 ;  /* 0x00003803ff00b988 */ /* 0x0005e40008000809 */
.L_x_9:
[----:B------:R-:W-:Y:S05]  /*06a0*/  BSYNC.RECONVERGENT B0 ;  /* 0x0000000000007941 */ /* 0x000fea0003800200 */
.L_x_8:
[----:B------:R-:W-:Y:S04]  /*06b0*/  BSSY.RECONVERGENT B0, `(.L_x_10) ;  /* 0x000000e000007945 */ /* 0x000fe80003800200 */
[----:B------:R-:W-:Y:S05]  /*06c0*/  @P3 BRA `(.L_x_11) ;  /* 0x0000000000303947 */ /* 0x000fea0003800000 */
[----:B--2---:R-:W2:Y:S01]  /*06d0*/  LDS R3, [UR9+0x34] ;  /* 0x00003409ff037984 */ /* 0x004ea20008000800 */
[----:B------:R-:W4:Y:S03]  /*06e0*/  LDC.64 R8, c[0x0][0x3a8] ;  /* 0x0000ea00ff087b82 */ /* 0x000f260000000a00 */
[----:B---3--:R-:W3:Y:S01]  /*06f0*/  LDS R2, [UR9+0x1c] ;  /* 0x00001c09ff027984 */ /* 0x008ee20008000800 */
[C---:B----4-:R-:W-:Y:S01]  /*0700*/  SHF.L.U64.HI R6, R8.reuse, 0x1, R9 ;  /* 0x0000000108067819 */ /* 0x050fe20000010209 */
[----:B------:R-:W-:-:S03]  /*0710*/  IMAD.SHL.U32 R5, R8, 0x2, RZ ;  /* 0x0000000208057824 */ /* 0x000fc600078e00ff */
[--C-:B------:R-:W-:Y:S02]  /*0720*/  SHF.R.U32.HI R7, RZ, 0x4, R6.reuse ;  /* 0x00000004ff077819 */ /* 0x100fe40000011606 */
[----:B------:R-:W-:-:S05]  /*0730*/  SHF.R.U64 R5, R5, 0x4, R6 ;  /* 0x0000000405057819 */ /* 0x000fca0000001206 */
[----:B------:R4:W-:Y:S01]  /*0740*/  STS [UR9+0xc], R5 ;  /* 0x00000c05ff007988 */ /* 0x0009e20008000809 */
[----:B--2---:R-:W-:Y:S02]  /*0750*/  LOP3.LUT R3, R3, 0x7, RZ, 0xb8, !PT ;  /* 0x0000000703037812 */ /* 0x004fe400078eb8ff */
[----:B---3--:R-:W-:-:S03]  /*0760*/  LOP3.LUT R2, R2, 0xf, R7, 0xb8, !PT ;  /* 0x0000000f02027812 */ /* 0x008fc600078eb807 */
[----:B------:R4:W-:Y:S04]  /*0770*/  STS [UR9+0x34], R3 ;  /* 0x00003403ff007988 */ /* 0x0009e80008000809 */
[----:B------:R4:W-:Y:S02]  /*0780*/  STS [UR9+0x1c], R2 ;  /* 0x00001c02ff007988 */ /* 0x0009e40008000809 */
.L_x_11:
[----:B------:R-:W-:Y:S05]  /*0790*/  BSYNC.RECONVERGENT B0 ;  /* 0x0000000000007941 */ /* 0x000fea0003800200 */
.L_x_10:
[----:B------:R-:W-:Y:S04]  /*07a0*/  BSSY.RECONVERGENT B1, `(.L_x_12) ;  /* 0x000001a000017945 */ /* 0x000fe80003800200 */
[----:B------:R-:W-:Y:S04]  /*07b0*/  BSSY.RELIABLE B0, `(.L_x_13) ;  /* 0x0000015000007945 */ /* 0x000fe80003800100 */
[----:B------:R-:W-:Y:S05]  /*07c0*/  @P3 BRA `(.L_x_14) ;  /* 0x0000000000203947 */ /* 0x000fea0003800000 */
[----:B--234-:R-:W2:Y:S02]  /*07d0*/  LDS R2, [UR9+0x34] ;  /* 0x00003409ff027984 */ /* 0x01cea40008000800 */
[----:B--2---:R-:W-:-:S05]  /*07e0*/  LOP3.LUT R2, R2, 0x38, RZ, 0xb8, !PT ;  /* 0x0000003802027812 */ /* 0x004fca00078eb8ff */
[----:B------:R2:W-:Y:S01]  /*07f0*/  STS [UR9+0x34], R2 ;  /* 0x00003402ff007988 */ /* 0x0005e20008000809 */
[----:B------:R-:W-:Y:S05]  /*0800*/  @P3 BRA `(.L_x_15) ;  /* 0x0000000000203947 */ /* 0x000fea0003800000 */
[----:B--2---:R-:W2:Y:S01]  /*0810*/  LDS R2, [UR9+0x8] ;  /* 0x00000809ff027984 */ /* 0x004ea20008000800 */
[----:B------:R-:W-:-:S05]  /*0820*/  IMAD.MOV.U32 R3, RZ, RZ, 0x780 ;  /* 0x00000780ff037424 */ /* 0x000fca00078e00ff */
[----:B--2---:R-:W-:-:S05]  /*0830*/  LOP3.LUT R2, R2, 0x300, R3, 0xd8, !PT ;  /* 0x0000030002027812 */ /* 0x004fca00078ed803 */
[----:B------:R5:W-:Y:S02]  /*0840*/  STS [UR9+0x8], R2 ;  /* 0x00000802ff007988 */ /* 0x000be40008000809 */
.L_x_14:
[----:B------:R-:W-:Y:S05]  /*0850*/  @P3 BRA `(.L_x_16) ;  /* 0x0000000000283947 */ /* 0x000fea0003800000 */
[----:B--2345:R-:W2:Y:S02]  /*0860*/  LDS R2, [UR9+0x8] ;  /* 0x00000809ff027984 */ /* 0x03cea40008000800 */
[----:B--2---:R-:W-:-:S05]  /*0870*/  LOP3.LUT R2, R2, 0x1800, RZ, 0xb8, !PT ;  /* 0x0000180002027812 */ /* 0x004fca00078eb8ff */
[----:B------:R3:W-:Y:S02]  /*0880*/  STS [UR9+0x8], R2 ;  /* 0x00000802ff007988 */ /* 0x0007e40008000809 */
.L_x_15:
[----:B------:R-:W-:Y:S05]  /*0890*/  @P3 BREAK.RELIABLE B0 ;  /* 0x0000000000003942 */ /* 0x000fea0003800100 */
[----:B------:R-:W-:Y:S05]  /*08a0*/  @P3 BRA `(.L_x_17) ;  /* 0x0000000000243947 */ /* 0x000fea0003800000 */
[----:B------:R-:W4:Y:S01]  /*08b0*/  LDS R3, [UR9+0x8] ;  /* 0x00000809ff037984 */ /* 0x000f220008000800 */
[----:B--23--:R-:W-:-:S05]  /*08c0*/  IMAD.MOV.U32 R2, RZ, RZ, 0x6000 ;  /* 0x00006000ff027424 */ /* 0x00cfca00078e00ff */
[----:B----4-:R-:W-:-:S04]  /*08d0*/  LOP3.LUT R2, R3, 0x6000, R2, 0xd8, !PT ;  /* 0x0000600003027812 */ /* 0x010fc800078ed802 */
[----:B------:R-:W-:-:S05]  /*08e0*/  LOP3.LUT R2, R2, 0x400000, RZ, 0xb8, !PT ;  /* 0x0040000002027812 */ /* 0x000fca00078eb8ff */
[----:B------:R2:W-:Y:S02]  /*08f0*/  STS [UR9+0x8], R2 ;  /* 0x00000802ff007988 */ /* 0x0005e40008000809 */
.L_x_16:
[----:B------:R-:W-:Y:S05]  /*0900*/  BSYNC.RELIABLE B0 ;  /* 0x0000000000007941 */ /* 0x000fea0003800100 */
.L_x_13:
[----:B--2345:R-:W2:Y:S02]  /*0910*/  @!P3 LDS R2, [UR9+0x8] ;  /* 0x00000809ff02b984 */ /* 0x03cea40008000800 */
[----:B--2---:R-:W-:-:S05]  /*0920*/  @!P3 LOP3.LUT R2, R2, 0x8000, RZ, 0xb8, !PT ;  /* 0x000080000202b812 */ /* 0x004fca00078eb8ff */
[----:B------:R4:W-:Y:S02]  /*0930*/  @!P3 STS [UR9+0x8], R2 ;  /* 0x00000802ff00b988 */ /* 0x0009e40008000809 */
.L_x_17:
[----:B------:R-:W-:Y:S05]  /*0940*/  BSYNC.RECONVERGENT B1 ;  /* 0x0000000000017941 */ /* 0x000fea0003800200 */
.L_x_12:
[----:B------:R-:W-:Y:S05]  /*0950*/  WARPSYNC.ALL ;  /* 0x0000000000007948 */ /* 0x000fea0003800000 */
[----:B------:R-:W-:Y:S01]  /*0960*/  NOP ;  /* 0x0000000000007918 */ /* 0x000fe20000000000 */
[----:B------:R-:W5:Y:S02]  /*0970*/  LDC R5, c[0x0][0x39c] ;  /* 0x0000e700ff057b82 */ /* 0x000f640000000800 */
[----:B-----5:R-:W-:Y:S01]  /*0980*/  VIADD R5, R5, 0xffffffff ;  /* 0xffffffff05057836 */ /* 0x020fe20000000000 */
[----:B------:R-:W-:Y:S06]  /*0990*/  @P0 BRA `(.L_x_18) ;  /* 0x0000000000300947 */ /* 0x000fec0003800000 */
[----:B--234-:R-:W2:Y:S01]  /*09a0*/  S2R R2, SR_LANEID ;  /* 0x0000000000027919 */ /* 0x01cea20000000000 */
[----:B------:R-:W-:Y:S05]  /*09b0*/  WARPSYNC.ALL ;  /* 0x0000000000007948 */ /* 0x000fea0003800000 */
[----:B------:R-:W-:Y:S01]  /*09c0*/  NOP ;  /* 0x0000000000007918 */ /* 0x000fe20000000000 */
[----:B--2---:R-:W-:-:S05]  /*09d0*/  IMAD.SHL.U32 R6, R2, 0x4, RZ ;  /* 0x0000000402067824 */ /* 0x004fca00078e00ff */
[----:B------:R-:W2:Y:S01]  /*09e0*/  LDS R7, [R6+UR9] ;  /* 0x0000000906077984 */ /* 0x000ea20008000800 */
[----:B------:R-:W-:-:S05]  /*09f0*/  IADD3 R2, P1, PT, R6, UR6, RZ ;  /* 0x0000000606027c10 */ /* 0x000fca000ff3e0ff */
[----:B------:R-:W-:-:S05]  /*0a00*/  IMAD.X R3, RZ, RZ, UR7, P1 ;  /* 0x00000007ff037e24 */ /* 0x000fca00088e06ff */
[----:B--2---:R5:W2:Y:S01]  /*0a10*/  ATOMG.E.EXCH.STRONG.GPU PT, RZ, [R2], R7 ;  /* 0x0000000702ff73a8 */ /* 0x004aa200041ee100 */
[----:B------:R-:W-:-:S04]  /*0a20*/  DEPBAR {5,4,3,2,1,0} ;  /* 0x0000003f0000791a */ /* 0x000fc80000000000 */
[----:B------:R-:W3:Y:S02]  /*0a30*/  CCTL.E.C.LDCU.IV.DEEP [UR6] ;  /* 0x0000000006007540 */ /* 0x000ee40009c08000 */
[----:B---3--:R5:W-:Y:S01]  /*0a40*/  UTMACCTL.IV [UR6] ;  /* 0x00000000060079b9 */ /* 0x008be20008000000 */
[----:B------:R-:W-:Y:S01]  /*0a50*/  NOP ;  /* 0x0000000000007918 */ /* 0x000fe20000000000 */
.L_x_18:
[----:B------:R-:W-:Y:S05]  /*0a60*/  @P0 BRA `(.L_x_19) ;  /* 0x00000000000c0947 */ /* 0x000fea0003800000 */
[----:B------:R0:W-:Y:S01]  /*0a70*/  UTMACMDFLUSH ;  /* 0x00000000000079b7 */ /* 0x0001e20000000000 */
[----:B------:R-:W-:Y:S05]  /*0a80*/  @P0 BRA `(.L_x_19) ;  /* 0x0000000000040947 */ /* 0x000fea0003800000 */
[----:B------:R-:W-:-:S04]  /*0a90*/  DEPBAR.LE SB0, 0x0 ;  /* 0x000080000000791a */ /* 0x000fc80000000000 */
.L_x_19:
[----:B------:R-:W-:Y:S05]  /*0aa0*/  WARPSYNC.ALL ;  /* 0x0000000000007948 */ /* 0x000fea0003800000 */
[----:B------:R-:W-:Y:S01]  /*0ab0*/  NOP ;  /* 0x0000000000007918 */ /* 0x000fe20000000000 */
[----:B--2---:R-:W-:Y:S06]  /*0ac0*/  BAR.SYNC.DEFER_BLOCKING 0x0 ;  /* 0x0000000000007b1d */ /* 0x004fec0000010000 */
[----:B------:R-:W-:Y:S02]  /*0ad0*/  BSSY.RECONVERGENT B1, `(.L_x_20) ;  /* 0x000000b000017945 */ /* 0x000fe40003800200 */
[----:B------:R-:W-:Y:S06]  /*0ae0*/  BAR.SYNC.DEFER_BLOCKING 0x0 ;  /* 0x0000000000007b1d */ /* 0x000fec0000010000 */
[----:B------:R2:W-:Y:S01]  /*0af0*/  @!P0 STS [R10], RZ ;  /* 0x000000ff0a008388 */ /* 0x0005e20000000800 */
[----:B------:R-:W-:Y:S01]  /*0b00*/  NOP ;  /* 0x0000000000007918 */ /* 0x000fe20000000000 */
[----:B------:R-:W-:Y:S05]  /*0b10*/  @P3 BRA `(.L_x_21) ;  /* 0x0000000000183947 */ /* 0x000fea0003800000 */
[----:B---345:R-:W3:Y:S01]  /*0b20*/  LDS R2, [UR9+0x8] ;  /* 0x00000809ff027984 */ /* 0x038ee20008000800 */
[----:B------:R-:W4:Y:S01]  /*0b30*/  LDC.64 R6, c[0x0][0x388] ;  /* 0x0000e200ff067b82 */ /* 0x000f220000000a00 */
[----:B------:R-:W-:Y:S02]  /*0b40*/  IMAD.MOV.U32 R3, RZ, RZ, 0x70 ;  /* 0x00000070ff037424 */ /* 0x000fe400078e00ff */
[----:B----4-:R4:W-:Y:S03]  /*0b50*/  STS.64 [UR9], R6 ;  /* 0x00000006ff007988 */ /* 0x0109e60008000a09 */
[----:B---3--:R-:W-:-:S05]  /*0b60*/  LOP3.LUT R2, R2, 0x10, R3, 0xd8, !PT ;  /* 0x0000001002027812 */ /* 0x008fca00078ed803 */
[----:B------:R4:W-:Y:S02]  /*0b70*/  STS [UR9+0x8], R2 ;  /* 0x00000802ff007988 */ /* 0x0009e40008000809 */
.L_x_21:
[----:B-----5:R-:W-:Y:S05]  /*0b80*/  BSYNC.RECONVERGENT B1 ;  /* 0x0000000000017941 */ /* 0x020fea0003800200 */
.L_x_20:
[----:B------:R-:W-:Y:S04]  /*0b90*/  BSSY.RECONVERGENT B1, `(.L_x_22) ;  /* 0x000000a000017945 */ /* 0x000fe80003800200 */
[----:B------:R-:W-:Y:S05]  /*0ba0*/  @P3 BRA `(.L_x_23) ;  /* 0x0000000000203947 */ /* 0x000fea0003800000 */
[----:B---34-:R-:W3:Y:S01]  /*0bb0*/  LDS R2, [UR9+0x34] ;  /* 0x00003409ff027984 */ /* 0x018ee20008000800 */
[----:B------:R-:W-:Y:S02]  /*0bc0*/  IMAD.MOV.U32 R7, RZ, RZ, 0x3f000000 ;  /* 0x3f000000ff077424 */ /* 0x000fe400078e00ff */
[----:B------:R-:W-:Y:S01]  /*0bd0*/  @!P3 IMAD.MOV.U32 R6, RZ, RZ, 0x7f ;  /* 0x0000007fff06b424 */ /* 0x000fe200078e00ff */
[----:B------:R-:W4:Y:S02]  /*0be0*/  @!P3 LDS R3, [UR9+0x38] ;  /* 0x00003809ff03b984 */ /* 0x000f240008000800 */
[----:B---3--:R-:W-:Y:S02]  /*0bf0*/  LOP3.LUT R2, R2, 0xff000000, R7, 0xb8, !PT ;  /* 0xff00000002027812 */ /* 0x008fe400078eb807 */
[----:B----4-:R-:W-:-:S03]  /*0c00*/  @!P3 LOP3.LUT R3, R3, 0xff, R6, 0xb8, !PT ;  /* 0x000000ff0303b812 */ /* 0x010fc600078eb806 */
[----:B------:R5:W-:Y:S04]  /*0c10*/  STS [UR9+0x34], R2 ;  /* 0x00003402ff007988 */ /* 0x000be80008000809 */
[----:B------:R5:W-:Y:S02]  /*0c20*/  @!P3 STS [UR9+0x38], R3 ;  /* 0x00003803ff00b988 */ /* 0x000be40008000809 */
.L_x_23:
[----:B------:R-:W-:Y:S05]  /*0c30*/  BSYNC.RECONVERGENT B1 ;  /* 0x0000000000017941 */ /* 0x000fea0003800200 */
.L_x_22:
[----:B------:R-:W-:Y:S04]  /*0c40*/  BSSY.RECONVERGENT B1, `(.L_x_24) ;  /* 0x0000004000017945 */ /* 0x000fe80003800200 */
[----:B------:R-:W-:Y:S05]  /*0c50*/  @P3 BRA `(.L_x_25) ;  /* 0x0000000000083947 */ /* 0x000fea0003800000 */
[----:B------:R2:W-:Y:S04]  /*0c60*/  STS [UR9+0x24], R11 ;  /* 0x0000240bff007988 */ /* 0x0005e80008000809 */
[----:B------:R2:W-:Y:S02]  /*0c70*/  STS [UR9+0x20], R5 ;  /* 0x00002005ff007988 */ /* 0x0005e40008000809 */
.L_x_25:
[----:B------:R-:W-:Y:S05]  /*0c80*/  BSYNC.RECONVERGENT B1 ;  /* 0x0000000000017941 */ /* 0x000fea0003800200 */
.L_x_24:
[----:B------:R-:W-:Y:S04]  /*0c90*/  BSSY.RECONVERGENT B1, `(.L_x_26) ;  /* 0x000000e000017945 */ /* 0x000fe80003800200 */
[----:B------:R-:W-:Y:S05]  /*0ca0*/  @P3 BRA `(.L_x_27) ;  /* 0x0000000000303947 */ /* 0x000fea0003800000 */
[----:B-----5:R-:W5:Y:S01]  /*0cb0*/  LDS R3, [UR9+0x34] ;  /* 0x00003409ff037984 */ /* 0x020f620008000800 */
[----:B----4-:R-:W4:Y:S03]  /*0cc0*/  LDC.64 R6, c[0x0][0x3b0] ;  /* 0x0000ec00ff067b82 */ /* 0x010f260000000a00 */
[----:B---3--:R-:W3:Y:S01]  /*0cd0*/  LDS R2, [UR9+0x1c] ;  /* 0x00001c09ff027984 */ /* 0x008ee20008000800 */
[C---:B----4-:R-:W-:Y:S01]  /*0ce0*/  SHF.L.U64.HI R7, R6.reuse, 0x1, R7 ;  /* 0x0000000106077819 */ /* 0x050fe20000010207 */
[----:B------:R-:W-:-:S03]  /*0cf0*/  IMAD.SHL.U32 R6, R6, 0x2, RZ ;  /* 0x0000000206067824 */ /* 0x000fc600078e00ff */
[--C-:B------:R-:W-:Y:S02]  /*0d00*/  SHF.R.U32.HI R9, RZ, 0x4, R7.reuse ;  /* 0x00000004ff097819 */ /* 0x100fe40000011607 */
[----:B------:R-:W-:-:S05]  /*0d10*/  SHF.R.U64 R6, R6, 0x4, R7 ;  /* 0x0000000406067819 */ /* 0x000fca0000001207 */
[----:B------:R4:W-:Y:S01]  /*0d20*/  STS [UR9+0xc], R6 ;  /* 0x00000c06ff007988 */ /* 0x0009e20008000809 */
[----:B-----5:R-:W-:Y:S02]  /*0d30*/  LOP3.LUT R3, R3, 0x7, RZ, 0xb8, !PT ;  /* 0x0000000703037812 */ /* 0x020fe400078eb8ff */
[----:B---3--:R-:W-:-:S03]  /*0d40*/  LOP3.LUT R2, R2, 0xf, R9, 0xb8, !PT ;  /* 0x0000000f02027812 */ /* 0x008fc600078eb809 */
[----:B------:R4:W-:Y:S04]  /*0d50*/  STS [UR9+0x34], R3 ;  /* 0x00003403ff007988 */ /* 0x0009e80008000809 */
[----:B------:R4:W-:Y:S02]  /*0d60*/  STS [UR9+0x1c], R2 ;  /* 0x00001c02ff007988 */ /* 0x0009e40008000809 */
.L_x_27:
[----:B------:R-:W-:Y:S05]  /*0d70*/  BSYNC.RECONVERGENT B1 ;  /* 0x0000000000017941 */ /* 0x000fea0003800200 */
.L_x_26:
[----:B------:R-:W-:Y:S04]  /*0d80*/  BSSY.RECONVERGENT B2, `(.L_x_28) ;  /* 0x000001a000027945 */ /* 0x000fe80003800200 */
[----:B------:R-:W-:Y:S04]  /*0d90*/  BSSY.RELIABLE B1, `(.L_x_29) ;  /* 0x0000015000017945 */ /* 0x000fe80003800100 */
[----:B------:R-:W-:Y:S05]  /*0da0*/  @P3 BRA `(.L_x_30) ;  /* 0x0000000000203947 */ /* 0x000fea0003800000 */
[----:B---345:R-:W3:Y:S02]  /*0db0*/  LDS R2, [UR9+0x34] ;  /* 0x00003409ff027984 */ /* 0x038ee40008000800 */
[----:B---3--:R-:W-:-:S05]  /*0dc0*/  LOP3.LUT R2, R2, 0x38, RZ, 0xb8, !PT ;  /* 0x0000003802027812 */ /* 0x008fca00078eb8ff */
[----:B------:R3:W-:Y:S01]  /*0dd0*/  STS [UR9+0x34], R2 ;  /* 0x00003402ff007988 */ /* 0x0007e20008000809 */
[----:B------:R-:W-:Y:S05]  /*0de0*/  @P3 BRA `(.L_x_31) ;  /* 0x0000000000203947 */ /* 0x000fea0003800000 */
[----:B---3--:R-:W3:Y:S01]  /*0df0*/  LDS R2, [UR9+0x8] ;  /* 0x00000809ff027984 */ /* 0x008ee20008000800 */
[----:B------:R-:W-:-:S05]  /*0e00*/  IMAD.MOV.U32 R3, RZ, RZ, 0x780 ;  /* 0x00000780ff037424 */ /* 0x000fca00078e00ff */
[----:B---3--:R-:W-:-:S05]  /*0e10*/  LOP3.LUT R2, R2, 0x300, R3, 0xd8, !PT ;  /* 0x0000030002027812 */ /* 0x008fca00078ed803 */
[----:B------:R3:W-:Y:S02]  /*0e20*/  STS [UR9+0x8], R2 ;  /* 0x00000802ff007988 */ /* 0x0007e40008000809 */
.L_x_30:
[----:B------:R-:W-:Y:S05]  /*0e30*/  @P3 BRA `(.L_x_32) ;  /* 0x0000000000283947 */ /* 0x000fea0003800000 */
[----:B---345:R-:W3:Y:S02]  /*0e40*/  LDS R2, [UR9+0x8] ;  /* 0x00000809ff027984 */ /* 0x038ee40008000800 */
[----:B---3--:R-:W-:-:S05]  /*0e50*/  LOP3.LUT R2, R2, 0x1800, RZ, 0xb8, !PT ;  /* 0x0000180002027812 */ /* 0x008fca00078eb8ff */
[----:B------:R4:W-:Y:S02]  /*0e60*/  STS [UR9+0x8], R2 ;  /* 0x00000802ff007988 */ /* 0x0009e40008000809 */
.L_x_31:
[----:B------:R-:W-:Y:S05]  /*0e70*/  @P3 BREAK.RELIABLE B1 ;  /* 0x0000000000013942 */ /* 0x000fea0003800100 */
[----:B------:R-:W-:Y:S05]  /*0e80*/  @P3 BRA `(.L_x_33) ;  /* 0x0000000000243947 */ /* 0x000fea0003800000 */
[----:B---34-:R-:W3:Y:S01]  /*0e90*/  LDS R2, [UR9+0x8] ;  /* 0x00000809ff027984 */ /* 0x018ee20008000800 */
[----:B------:R-:W-:-:S05]  /*0ea0*/  IMAD.MOV.U32 R3, RZ, RZ, 0x6000 ;  /* 0x00006000ff037424 */ /* 0x000fca00078e00ff */
[----:B---3--:R-:W-:-:S04]  /*0eb0*/  LOP3.LUT R2, R2, 0x6000, R3, 0xd8, !PT ;  /* 0x0000600002027812 */ /* 0x008fc800078ed803 */
[----:B------:R-:W-:-:S05]  /*0ec0*/  LOP3.LUT R2, R2, 0x400000, RZ, 0xb8, !PT ;  /* 0x0040000002027812 */ /* 0x000fca00078eb8ff */
[----:B------:R3:W-:Y:S02]  /*0ed0*/  STS [UR9+0x8], R2 ;  /* 0x00000802ff007988 */ /* 0x0007e40008000809 */
.L_x_32:
[----:B------:R-:W-:Y:S05]  /*0ee0*/  BSYNC.RELIABLE B1 ;  /* 0x0000000000017941 */ /* 0x000fea0003800100 */
.L_x_29:
[----:B---345:R-:W3:Y:S02]  /*0ef0*/  @!P3 LDS R2, [UR9+0x8] ;  /* 0x00000809ff02b984 */ /* 0x038ee40008000800 */
[----:B---3--:R-:W-:-:S05]  /*0f00*/  @!P3 LOP3.LUT R2, R2, 0x8000, RZ, 0xb8, !PT ;  /* 0x000080000202b812 */ /* 0x008fca00078eb8ff */
[----:B------:R5:W-:Y:S02]  /*0f10*/  @!P3 STS [UR9+0x8], R2 ;  /* 0x00000802ff00b988 */ /* 0x000be40008000809 */
.L_x_33:
[----:B------:R-:W-:Y:S05]  /*0f20*/  BSYNC.RECONVERGENT B2 ;  /* 0x0000000000027941 */ /* 0x000fea0003800200 */
.L_x_28:
[----:B------:R-:W-:Y:S05]  /*0f30*/  WARPSYNC.ALL ;  /* 0x0000000000007948 */ /* 0x000fea0003800000 */
[----:B------:R-:W-:Y:S01]  /*0f40*/  NOP ;  /* 0x0000000000007918 */ /* 0x000fe20000000000 */
[----:B------:R-:W-:-:S04]  /*0f50*/  UIADD3 UR5, UPT, UPT, UR4, 0x80, URZ ;  /* 0x0000008004057890 */ /* 0x000fc8000fffe0ff */
[----:B------:R-:W-:-:S04]  /*0f60*/  UIADD3 UR44, UP0, UPT, UR5, UR10, URZ ;  /* 0x0000000a052c7290 */ /* 0x000fc8000ff1e0ff */
[----:B------:R-:W-:Y:S01]  /*0f70*/  ULEA.HI.X.SX32 UR45, UR5, UR11, 0x1, UP0 ;  /* 0x0000000b052d7291 */ /* 0x000fe200080f0eff */
[----:B------:R-:W-:Y:S11]  /*0f80*/  @P0 BRA `(.L_x_34) ;  /* 0x0000000000300947 */ /* 0x000ff60003800000 */
[----:B---345:R-:W3:Y:S01]  /*0f90*/  S2R R2, SR_LANEID ;  /* 0x0000000000027919 */ /* 0x038ee20000000000 */
[----:B------:R-:W-:Y:S05]  /*0fa0*/  WARPSYNC.ALL ;  /* 0x0000000000007948 */ /* 0x000fea0003800000 */
[----:B------:R-:W-:Y:S01]  /*0fb0*/  NOP ;  /* 0x0000000000007918 */ /* 0x000fe20000000000 */
[----:B---3--:R-:W-:-:S05]  /*0fc0*/  IMAD.SHL.U32 R6, R2, 0x4, RZ ;  /* 0x0000000402067824 */ /* 0x008fca00078e00ff */
[----:B------:R-:W3:Y:S01]  /*0fd0*/  LDS R7, [R6+UR9] ;  /* 0x0000000906077984 */ /* 0x000ee20008000800 */
[----:B------:R-:W-:-:S05]  /*0fe0*/  IADD3 R2, P1, PT, R6, UR44, RZ ;  /* 0x0000002c06027c10 */ /* 0x000fca000ff3e0ff */
[----:B------:R-:W-:-:S05]  /*0ff0*/  IMAD.X R3, RZ, RZ, UR45, P1 ;  /* 0x0000002dff037e24 */ /* 0x000fca00088e06ff */
[----:B---3--:R3:W4:Y:S01]  /*1000*/  ATOMG.E.EXCH.STRONG.GPU PT, RZ, [R2], R7 ;  /* 0x0000000702ff73a8 */ /* 0x00872200041ee100 */
[----:B------:R-:W-:-:S04]  /*1010*/  DEPBAR {5,4,3,2,1,0} ;  /* 0x0000003f0000791a */ /* 0x000fc80000000000 */
[----:B------:R-:W5:Y:S02]  /*1020*/  CCTL.E.C.LDCU.IV.DEEP [UR44] ;  /* 0x000000002c007540 */ /* 0x000f640009c08000 */
[----:B-----5:R3:W-:Y:S01]  /*1030*/  UTMACCTL.IV [UR44] ;  /* 0x000000002c0079b9 */ /* 0x0207e20008000000 */
[----:B------:R-:W-:Y:S01]  /*1040*/  NOP ;  /* 0x0000000000007918 */ /* 0x000fe20000000000 */
.L_x_34:
[----:B------:R-:W-:Y:S05]  /*1050*/  @P0 BRA `(.L_x_35) ;  /* 0x00000000000c0947 */ /* 0x000fea0003800000 */
[----:B------:R0:W-:Y:S01]  /*1060*/  UTMACMDFLUSH ;  /* 0x00000000000079b7 */ /* 0x0001e20000000000 */
[----:B------:R-:W-:Y:S05]  /*1070*/  @P0 BRA `(.L_x_35) ;  /* 0x0000000000040947 */ /* 0x000fea0003800000 */
[----:B------:R-:W-:-:S04]  /*1080*/  DEPBAR.LE SB0, 0x0 ;  /* 0x000080000000791a */ /* 0x000fc80000000000 */
.L_x_35:
[----:B------:R-:W-:Y:S05]  /*1090*/  WARPSYNC.ALL ;  /* 0x0000000000007948 */ /* 0x000fea0003800000 */
[----:B------:R-:W-:Y:S01]  /*10a0*/  NOP ;  /* 0x0000000000007918 */ /* 0x000fe20000000000 */
[----:B----4-:R-:W-:Y:S06]  /*10b0*/  BAR.SYNC.DEFER_BLOCKING 0x0 ;  /* 0x0000000000007b1d */ /* 0x010fec0000010000 */
[----:B------:R-:W-:Y:S02]  /*10c0*/  BSSY.RECONVERGENT B2, `(.L_x_36) ;  /* 0x000000b000027945 */ /* 0x000fe40003800200 */
[----:B------:R-:W-:Y:S06]  /*10d0*/  BAR.SYNC.DEFER_BLOCKING 0x0 ;  /* 0x0000000000007b1d */ /* 0x000fec0000010000 */
[----:B------:R4:W-:Y:S01]  /*10e0*/  @!P0 STS [R10], RZ ;  /* 0x000000ff0a008388 */ /* 0x0009e20000000800 */
[----:B------:R-:W-:Y:S01]  /*10f0*/  NOP ;  /* 0x0000000000007918 */ /* 0x000fe20000000000 */
[----:B------:R-:W-:Y:S05]  /*1100*/  @P3 BRA `(.L_x_37) ;  /* 0x0000000000183947 */ /* 0x000fea0003800000 */
[----:B---3-5:R-:W3:Y:S01]  /*1110*/  LDS R2, [UR9+0x8] ;  /* 0x00000809ff027984 */ /* 0x028ee20008000800 */
[----:B------:R-:W5:Y:S01]  /*1120*/  LDC.64 R6, c[0x0][0x390] ;  /* 0x0000e400ff067b82 */ /* 0x000f620000000a00 */
[----:B------:R-:W-:Y:S02]  /*1130*/  IMAD.MOV.U32 R3, RZ, RZ, 0x70 ;  /* 0x00000070ff037424 */ /* 0x000fe400078e00ff */
[----:B-----5:R5:W-:Y:S03]  /*1140*/  STS.64 [UR9], R6 ;  /* 0x00000006ff007988 */ /* 0x020be60008000a09 */
[----:B---3--:R-:W-:-:S05]  /*1150*/  LOP3.LUT R2, R2, 0x10, R3, 0xd8, !PT ;  /* 0x0000001002027812 */ /* 0x008fca00078ed803 */
[----:B------:R5:W-:Y:S02]  /*1160*/  STS [UR9+0x8], R2 ;  /* 0x00000802ff007988 */ /* 0x000be40008000809 */
.L_x_37:
[----:B---3--:R-:W-:Y:S05]  /*1170*/  BSYNC.RECONVERGENT B2 ;  /* 0x0000000000027941 */ /* 0x008fea0003800200 */
.L_x_36:
[----:B------:R-:W-:Y:S04]  /*1180*/  BSSY.RECONVERGENT B3, `(.L_x_38) ;  /* 0x0000011000037945 */ /* 0x000fe80003800200 */
[----:B------:R-:W-:Y:S04]  /*1190*/  BSSY.RELIABLE B2, `(.L_x_39) ;  /* 0x000000e000027945 */ /* 0x000fe80003800100 */
[----:B------:R-:W-:Y:S05]  /*11a0*/  @P3 BRA `(.L_x_40) ;  /* 0x0000000000243947 */ /* 0x000fea0003800000 */
[----:B-----5:R-:W3:Y:S01]  /*11b0*/  LDS R2, [UR9+0x34] ;  /* 0x00003409ff027984 */ /* 0x020ee20008000800 */
[----:B------:R-:W-:-:S05]  /*11c0*/  IMAD.MOV.U32 R3, RZ, RZ, 0x3f000000 ;  /* 0x3f000000ff037424 */ /* 0x000fca00078e00ff */
[----:B---3--:R-:W-:-:S05]  /*11d0*/  LOP3.LUT R2, R2, 0xff000000, R3, 0xb8, !PT ;  /* 0xff00000002027812 */ /* 0x008fca00078eb803 */
[----:B------:R3:W-:Y:S01]  /*11e0*/  STS [UR9+0x34], R2 ;  /* 0x00003402ff007988 */ /* 0x0007e20008000809 */
[----:B------:R-:W-:Y:S05]  /*11f0*/  @P3 BRA `(.L_x_41) ;  /* 0x00000000001c3947 */ /* 0x000fea0003800000 */
[----:B---3--:R-:W3:Y:S01]  /*1200*/  LDS R2, [UR9+0x38] ;  /* 0x00003809ff027984 */ /* 0x008ee20008000800 */
[----:B------:R-:W-:-:S05]  /*1210*/  IMAD.MOV.U32 R3, RZ, RZ, 0x7f ;  /* 0x0000007fff037424 */ /* 0x000fca00078e00ff */
[----:B---3--:R-:W-:-:S05]  /*1220*/  LOP3.LUT R2, R2, 0xff, R3, 0xb8, !PT ;  /* 0x000000ff02027812 */ /* 0x008fca00078eb803 */
[----:B------:R3:W-:Y:S02]  /*1230*/  STS [UR9+0x38], R2 ;  /* 0x00003802ff007988 */ /* 0x0007e40008000809 */
.L_x_40:
[----:B------:R-:W-:Y:S05]  /*1240*/  @P3 BREAK.RELIABLE B2 ;  /* 0x0000000000023942 */ /* 0x000fea0003800100 */
[----:B------:R-:W-:Y:S05]  /*1250*/  @P3 BRA `(.L_x_42) ;  /* 0x00000000000c3947 */ /* 0x000fea0003800000 */
[----:B------:R2:W-:Y:S02]  /*1260*/  STS [UR9+0x20], R5 ;  /* 0x00002005ff007988 */ /* 0x0005e40008000809 */
.L_x_41:
[----:B------:R-:W-:Y:S05]  /*1270*/  BSYNC.RELIABLE B2 ;  /* 0x0000000000027941 */ /* 0x000fea0003800100 */
.L_x_39:
[----:B------:R2:W-:Y:S02]  /*1280*/  @!P3 STS [UR9+0x24], R4 ;  /* 0x00002404ff00b988 */ /* 0x0005e40008000809 */
.L_x_42:
[----:B------:R-:W-:Y:S05]  /*1290*/  BSYNC.RECONVERGENT B3 ;  /* 0x0000000000037941 */ /* 0x000fea0003800200 */
.L_x_38:
[----:B------:R-:W-:Y:S05]  /*12a0*/  WARPSYNC.ALL ;  /* 0x0000000000007948 */ /* 0x000fea0003800000 */
[----:B------:R-:W-:Y:S01]  /*12b0*/  NOP ;  /* 0x0000000000007918 */ /* 0x000fe20000000000 */
[----:B------:R-:W-:Y:S04]  /*12c0*/  BSSY.RECONVERGENT B3, `(.L_x_43) ;  /* 0x000000e000037945 */ /* 0x000fe80003800200 */
[----:B------:R-:W-:Y:S05]  /*12d0*/  @P3 BRA `(.L_x_44) ;  /* 0x0000000000303947 */ /* 0x000fea0003800000 */
[----:B------:R-:W2:Y:S02]  /*12e0*/  LDS R3, [UR9+0x34] ;  /* 0x00003409ff037984 */ /* 0x000ea40008000800 */
[----:B--2---:R-:W2:Y:S02]  /*12f0*/  LDC.64 R4, c[0x0][0x3b8] ;  /* 0x0000ee00ff047b82 */ /* 0x004ea40000000a00 */
[----:B---3-5:R-:W3:Y:S01]  /*1300*/  LDS R2, [UR9+0x1c] ;  /* 0x00001c09ff027984 */ /* 0x028ee20008000800 */
[C---:B--2---:R-:W-:Y:S01]  /*1310*/  SHF.L.U64.HI R5, R4.reuse, 0x1, R5 ;  /* 0x0000000104057819 */ /* 0x044fe20000010205 */
[----:B------:R-:W-:-:S03]  /*1320*/  IMAD.SHL.U32 R4, R4, 0x2, RZ ;  /* 0x0000000204047824 */ /* 0x000fc600078e00ff */
[--C-:B------:R-:W-:Y:S02]  /*1330*/  SHF.R.U32.HI R7, RZ, 0x4, R5.reuse ;  /* 0x00000004ff077819 */ /* 0x100fe40000011605 */
[----:B------:R-:W-:-:S05]  /*1340*/  SHF.R.U64 R4, R4, 0x4, R5 ;  /* 0x0000000404047819 */ /* 0x000fca0000001205 */
[----:B------:R2:W-:Y:S01]  /*1350*/  STS [UR9+0xc], R4 ;  /* 0x00000c04ff007988 */ /* 0x0005e20008000809 */
[----:B------:R-:W-:Y:S02]  /*1360*/  LOP3.LUT R3, R3, 0x7, RZ, 0xb8, !PT ;  /* 0x0000000703037812 */ /* 0x000fe400078eb8ff */
[----:B---3--:R-:W-:-:S03]  /*1370*/  LOP3.LUT R2, R2, 0xf, R7, 0xb8, !PT ;  /* 0x0000000f02027812 */ /* 0x008fc600078eb807 */
[----:B------:R2:W-:Y:S04]  /*1380*/  STS [UR9+0x34], R3 ;  /* 0x00003403ff007988 */ /* 0x0005e80008000809 */
[----:B------:R2:W-:Y:S02]  /*1390*/  STS [UR9+0x1c], R2 ;  /* 0x00001c02ff007988 */ /* 0x0005e40008000809 */
.L_x_44:
[----:B------:R-:W-:Y:S05]  /*13a0*/  BSYNC.RECONVERGENT B3 ;  /* 0x0000000000037941 */ /* 0x000fea0003800200 */
.L_x_43:
[----:B------:R-:W-:Y:S04]  /*13b0*/  BSSY.RECONVERGENT B4, `(.L_x_45) ;  /* 0x000001a000047945 */ /* 0x000fe80003800200 */
[----:B------:R-:W-:Y:S04]  /*13c0*/  BSSY.RELIABLE B3, `(.L_x_46) ;  /* 0x0000015000037945 */ /* 0x000fe80003800100 */
[----:B------:R-:W-:Y:S05]  /*13d0*/  @P3 BRA `(.L_x_47) ;  /* 0x0000000000203947 */ /* 0x000fea0003800000 */
[----:B--23-5:R-:W2:Y:S02]  /*13e0*/  LDS R2, [UR9+0x34] ;  /* 0x00003409ff027984 */ /* 0x02cea40008000800 */
[----:B--2---:R-:W-:-:S05]  /*13f0*/  LOP3.LUT R2, R2, 0x38, RZ, 0xb8, !PT ;  /* 0x0000003802027812 */ /* 0x004fca00078eb8ff */
[----:B------:R2:W-:Y:S01]  /*1400*/  STS [UR9+0x34], R2 ;  /* 0x00003402ff007988 */ /* 0x0005e20008000809 */
[----:B------:R-:W-:Y:S05]  /*1410*/  @P3 BRA `(.L_x_48) ;  /* 0x0000000000203947 */ /* 0x000fea0003800000 */
[----:B--2---:R-:W2:Y:S01]  /*1420*/  LDS R2, [UR9+0x8] ;  /* 0x00000809ff027984 */ /* 0x004ea20008000800 */
[----:B------:R-:W-:-:S05]  /*1430*/  IMAD.MOV.U32 R3, RZ, RZ, 0x780 ;  /* 0x00000780ff037424 */ /* 0x000fca00078e00ff */
[----:B--2---:R-:W-:-:S05]  /*1440*/  LOP3.LUT R2, R2, 0x300, R3, 0xd8, !PT ;  /* 0x0000030002027812 */ /* 0x004fca00078ed803 */
[----:B------:R2:W-:Y:S02]  /*1450*/  STS [UR9+0x8], R2 ;  /* 0x00000802ff007988 */ /* 0x0005e40008000809 */
.L_x_47:
[----:B------:R-:W-:Y:S05]  /*1460*/  @P3 BRA `(.L_x_49) ;  /* 0x0000000000283947 */ /* 0x000fea0003800000 */
[----:B--23-5:R-:W2:Y:S02]  /*1470*/  LDS R2, [UR9+0x8] ;  /* 0x00000809ff027984 */ /* 0x02cea40008000800 */
[----:B--2---:R-:W-:-:S05]  /*1480*/  LOP3.LUT R2, R2, 0x1800, RZ, 0xb8, !PT ;  /* 0x0000180002027812 */ /* 0x004fca00078eb8ff */
[----:B------:R3:W-:Y:S02]  /*1490*/  STS [UR9+0x8], R2 ;  /* 0x00000802ff007988 */ /* 0x0007e40008000809 */
.L_x_48:
[----:B------:R-:W-:Y:S05]  /*14a0*/  @P3 BREAK.RELIABLE B3 ;  /* 0x0000000000033942 */ /* 0x000fea0003800100 */
[----:B------:R-:W-:Y:S05]  /*14b0*/  @P3 BRA `(.L_x_50) ;  /* 0x0000000000243947 */ /* 0x000fea0003800000 */
[----:B--23--:R-:W2:Y:S01]  /*14c0*/  LDS R2, [UR9+0x8] ;  /* 0x00000809ff027984 */ /* 0x00cea20008000800 */
[----:B------:R-:W-:-:S05]  /*14d0*/  IMAD.MOV.U32 R3, RZ, RZ, 0x6000 ;  /* 0x00006000ff037424 */ /* 0x000fca00078e00ff */
[----:B--2---:R-:W-:-:S04]  /*14e0*/  LOP3.LUT R2, R2, 0x6000, R3, 0xd8, !PT ;  /* 0x0000600002027812 */ /* 0x004fc800078ed803 */
[----:B------:R-:W-:-:S05]  /*14f0*/  LOP3.LUT R2, R2, 0x400000, RZ, 0xb8, !PT ;  /* 0x0040000002027812 */ /* 0x000fca00078eb8ff */
[----:B------:R2:W-:Y:S02]  /*1500*/  STS [UR9+0x8], R2 ;  /* 0x00000802ff007988 */ /* 0x0005e40008000809 */
.L_x_49:
[----:B------:R-:W-:Y:S05]  /*1510*/  BSYNC.RELIABLE B3 ;  /* 0x0000000000037941 */ /* 0x000fea0003800100 */
.L_x_46:
[----:B--23-5:R-:W2:Y:S02]  /*1520*/  @!P3 LDS R2, [UR9+0x8] ;  /* 0x00000809ff02b984 */ /* 0x02cea40008000800 */
[----:B--2---:R-:W-:-:S05]  /*1530*/  @!P3 LOP3.LUT R2, R2, 0x8000, RZ, 0xb8, !PT ;  /* 0x000080000202b812 */ /* 0x004fca00078eb8ff */
[----:B------:R5:W-:Y:S02]  /*1540*/  @!P3 STS [UR9+0x8], R2 ;  /* 0x00000802ff00b988 */ /* 0x000be40008000809 */
.L_x_50:
[----:B------:R-:W-:Y:S05]  /*1550*/  BSYNC.RECONVERGENT B4 ;  /* 0x0000000000047941 */ /* 0x000fea0003800200 */
.L_x_45:
[----:B------:R-:W-:Y:S05]  /*1560*/  WARPSYNC.ALL ;  /* 0x0000000000007948 */ /* 0x000fea0003800000 */
[----:B------:R-:W-:Y:S01]  /*1570*/  NOP ;  /* 0x0000000000007918 */ /* 0x000fe20000000000 */
[----:B------:R-:W-:-:S04]  /*1580*/  UIADD3 UR4, UPT, UPT, UR4, 0x100, URZ ;  /* 0x0000010004047890 */ /* 0x000fc8000fffe0ff */
[----:B------:R-:W-:-:S04]  /*1590*/  UIADD3 UR10, UP0, UPT, UR4, UR10, URZ ;  /* 0x0000000a040a7290 */ /* 0x000fc8000ff1e0ff */
[----:B------:R-:W-:Y:S01]  /*15a0*/  ULEA.HI.X.SX32 UR11, UR4, UR11, 0x1, UP0 ;  /* 0x0000000b040b7291 */ /* 0x000fe200080f0eff */
[----:B------:R-:W-:Y:S11]  /*15b0*/  @P0 BRA `(.L_x_51) ;  /* 0x0000000000300947 */ /* 0x000ff60003800000 */
[----:B--23-5:R-:W2:Y:S01]  /*15c0*/  S2R R2, SR_LANEID ;  /* 0x0000000000027919 */ /* 0x02cea20000000000 */
[----:B------:R-:W-:Y:S05]  /*15d0*/  WARPSYNC.ALL ;  /* 0x0000000000007948 */ /* 0x000fea0003800000 */
[----:B------:R-:W-:Y:S01]  /*15e0*/  NOP ;  /* 0x0000000000007918 */ /* 0x000fe20000000000 */
[----:B--2---:R-:W-:-:S05]  /*15f0*/  IMAD.SHL.U32 R4, R2, 0x4, RZ ;  /* 0x0000000402047824 */ /* 0x004fca00078e00ff */
[----:B------:R-:W2:Y:S01]  /*1600*/  LDS R5, [R4+UR9] ;  /* 0x0000000904057984 */ /* 0x000ea20008000800 */
[----:B------:R-:W-:-:S05]  /*1610*/  IADD3 R2, P1, PT, R4, UR10, RZ ;  /* 0x0000000a04027c10 */ /* 0x000fca000ff3e0ff */
[----:B------:R-:W-:-:S05]  /*1620*/  IMAD.X R3, RZ, RZ, UR11, P1 ;  /* 0x0000000bff037e24 */ /* 0x000fca00088e06ff */
[----:B--2---:R2:W3:Y:S01]  /*1630*/  ATOMG.E.EXCH.STRONG.GPU PT, RZ, [R2], R5 ;  /* 0x0000000502ff73a8 */ /* 0x0044e200041ee100 */
[----:B------:R-:W-:-:S04]  /*1640*/  DEPBAR {5,4,3,2,1,0} ;  /* 0x0000003f0000791a */ /* 0x000fc80000000000 */
[----:B------:R-:W5:Y:S02]  /*1650*/  CCTL.E.C.LDCU.IV.DEEP [UR10] ;  /* 0x000000000a007540 */ /* 0x000f640009c08000 */
[----:B-----5:R2:W-:Y:S01]  /*1660*/  UTMACCTL.IV [UR10] ;  /* 0x000000000a0079b9 */ /* 0x0205e20008000000 */
[----:B------:R-:W-:Y:S01]  /*1670*/  NOP ;  /* 0x0000000000007918 */ /* 0x000fe20000000000 */
.L_x_51:
[----:B------:R-:W-:Y:S05]  /*1680*/  @P0 BRA `(.L_x_52) ;  /* 0x00000000000c0947 */ /* 0x000fea0003800000 */
[----:B------:R0:W-:Y:S01]  /*1690*/  UTMACMDFLUSH ;  /* 0x00000000000079b7 */ /* 0x0001e20000000000 */
[----:B------:R-:W-:Y:S05]  /*16a0*/  @P0 BRA `(.L_x_52) ;  /* 0x0000000000040947 */ /* 0x000fea0003800000 */
[----:B------:R-:W-:-:S04]  /*16b0*/  DEPBAR.LE SB0, 0x0 ;  /* 0x000080000000791a */ /* 0x000fc80000000000 */
.L_x_52:
[----:B------:R-:W-:Y:S05]  /*16c0*/  WARPSYNC.ALL ;  /* 0x0000000000007948 */ /* 0x000fea0003800000 */
[----:B------:R-:W-:Y:S01]  /*16d0*/  NOP ;  /* 0x0000000000007918 */ /* 0x000fe20000000000 */
[----:B---3--:R-:W-:Y:S01]  /*16e0*/  BAR.SYNC.DEFER_BLOCKING 0x0 ;  /* 0x0000000000007b1d */ /* 0x008fe20000010000 */
[----:B--2--5:R-:W-:Y:S01]  /*16f0*/  SHF.R.U32.HI R2, RZ, 0x5, R0 ;  /* 0x00000005ff027819 */ /* 0x024fe20000011600 */
[----:B------:R-:W-:-:S03]  /*1700*/  USHF.L.U32 UR13, UR15, 0x7, URZ ;  /* 0x000000070f0d7899 */ /* 0x000fc600080006ff */
[----:B------:R-:W-:Y:S01]  /*1710*/  R2UR UR12, R2 ;  /* 0x00000000020c72ca */ /* 0x000fe200000e0000 */
[----:B------:R-:W-:Y:S01]  /*1720*/  VOTEU.ALL UP0, P3 ;  /* 0x0000000000ff7886 */ /* 0x000fe20001800000 */
[----:B------:R-:W-:Y:S01]  /*1730*/  UMOV UR4, 0x1 ;  /* 0x0000000100047882 */ /* 0x000fe20000000000 */
[----:B------:R-:W-:Y:S01]  /*1740*/  VOTEU.ALL UP1, P3 ;  /* 0x0000000000ff7886 */ /* 0x000fe20001820000 */
[----:B------:R-:W-:Y:S02]  /*1750*/  BSSY.RECONVERGENT B4, `(.L_x_53) ;  /* 0x0000018000047945 */ /* 0x000fe40003800200 */
[----:B------:R-:W-:-:S04]  /*1760*/  @!UP0 UIADD3 UR18, UPT, UPT, -UR4, 0x100000, URZ ;  /* 0x0010000004128890 */ /* 0x000fc8000fffe1ff */
[----:B------:R-:W-:Y:S02]  /*1770*/  @!UP0 USHF.L.U32 UR19, UR18, 0xb, URZ ;  /* 0x0000000b12138899 */ /* 0x000fe400080006ff */
[----:B------:R-:W-:Y:S02]  /*1780*/  @!UP0 USHF.L.U32 UR18, UR18, 0x1, URZ ;  /* 0x0000000112128899 */ /* 0x000fe400080006ff */
[----:B------:R-:W-:-:S04]  /*1790*/  @!UP0 UIADD3 UR4, UPT, UPT, -UR4, 0x100000, URZ ;  /* 0x0010000004048890 */ /* 0x000fc8000fffe1ff */
[----:B------:R-:W-:Y:S02]  /*17a0*/  @!UP0 USHF.L.U32 UR5, UR4, 0xb, URZ ;  /* 0x0000000b04058899 */ /* 0x000fe400080006ff */
[----:B------:R-:W-:Y:S01]  /*17b0*/  @!UP0 USHF.L.U32 UR4, UR4, 0x1, URZ ;  /* 0x0000000104048899 */ /* 0x000fe200080006ff */
[----:B------:R-:W-:Y:S01]  /*17c0*/  VOTEU.ALL UP0, P3 ;  /* 0x0000000000ff7886 */ /* 0x000fe20001800000 */
[----:B------:R-:W2:Y:S04]  /*17d0*/  FENCE.VIEW.ASYNC.S ;  /* 0x00000000000073c6 */ /* 0x000ea80000000000 */
[----:B--2---:R2:W3:Y:S06]  /*17e0*/  @!UP0 SYNCS.EXCH.64 URZ, [UR9+0x40000], UR18 ;  /* 0x0400001209ff85b2 */ /* 0x0044ec0008000100 */
[----:B------:R2:W3:Y:S02]  /*17f0*/  @!UP1 SYNCS.EXCH.64 URZ, [UR9+0x40020], UR4 ;  /* 0x0400200409ff95b2 */ /* 0x0004e40008000100 */
[----:B---3--:R-:W-:Y:S06]  /*1800*/  BAR.SYNC.DEFER_BLOCKING 0x0 ;  /* 0x0000000000007b1d */ /* 0x008fec0000010000 */
[----:B------:R-:W-:Y:S05]  /*1810*/  @P3 BRA `(.L_x_54) ;  /* 0x00000000002c3947 */ /* 0x000fea0003800000 */
[----:B--2---:R-:W-:Y:S02]  /*1820*/  UMOV UR4, 0x1 ;  /* 0x0000000100047882 */ /* 0x004fe40000000000 */
[----:B------:R-:W-:-:S04]  /*1830*/  UIADD3 UR18, UPT, UPT, -UR4, 0x100000, URZ ;  /* 0x0010000004127890 */ /* 0x000fc8000fffe1ff */
[----:B------:R-:W-:Y:S02]  /*1840*/  USHF.L.U32 UR19, UR18, 0xb, URZ ;  /* 0x0000000b12137899 */ /* 0x000fe400080006ff */
[----:B------:R-:W-:Y:S02]  /*1850*/  USHF.L.U32 UR18, UR18, 0x1, URZ ;  /* 0x0000000112127899 */ /* 0x000fe400080006ff */
[----:B------:R-:W-:-:S04]  /*1860*/  UIADD3 UR4, UPT, UPT, -UR4, 0x100000, URZ ;  /* 0x0010000004047890 */ /* 0x000fc8000fffe1ff */
[----:B------:R-:W-:Y:S02]  /*1870*/  USHF.L.U32 UR5, UR4, 0xb, URZ ;  /* 0x0000000b04057899 */ /* 0x000fe400080006ff */
[----:B------:R-:W-:Y:S01]  /*1880*/  USHF.L.U32 UR4, UR4, 0x1, URZ ;  /* 0x0000000104047899 */ /* 0x000fe200080006ff */
[----:B------:R-:W2:Y:S03]  /*1890*/  FENCE.VIEW.ASYNC.S ;  /* 0x00000000000073c6 */ /* 0x000ea60000000000 */
[----:B--2---:R3:W5:Y:S08]  /*18a0*/  SYNCS.EXCH.64 URZ, [UR9+0x40008], UR18 ;  /* 0x0400081209ff75b2 */ /* 0x0047700008000100 */
[----:B------:R3:W2:Y:S02]  /*18b0*/  SYNCS.EXCH.64 URZ, [UR9+0x40028], UR4 ;  /* 0x0400280409ff75b2 */ /* 0x0006a40008000100 */
[----:B---3--:R-:W-:Y:S01]  /*18c0*/  NOP ;  /* 0x0000000000007918 */ /* 0x008fe20000000000 */
.L_x_54:
[----:B--2---:R-:W-:Y:S05]  /*18d0*/  BSYNC.RECONVERGENT B4 ;  /* 0x0000000000047941 */ /* 0x004fea0003800200 */
.L_x_53:
[----:B-----5:R-:W-:Y:S06]  /*18e0*/  BAR.SYNC.DEFER_BLOCKING 0x0 ;  /* 0x0000000000007b1d */ /* 0x020fec0000010000 */
[----:B------:R-:W-:Y:S04]  /*18f0*/  BSSY.RECONVERGENT B4, `(.L_x_55) ;  /* 0x000000d000047945 */ /* 0x000fe80003800200 */
[----:B------:R-:W-:Y:S05]  /*1900*/  @P3 BRA `(.L_x_56) ;  /* 0x00000000002c3947 */ /* 0x000fea0003800000 */
[----:B------:R-:W-:Y:S02]  /*1910*/  UMOV UR4, 0x1 ;  /* 0x0000000100047882 */ /* 0x000fe40000000000 */
[----:B------:R-:W-:-:S04]  /*1920*/  UIADD3 UR18, UPT, UPT, -UR4, 0x100000, URZ ;  /* 0x0010000004127890 */ /* 0x000fc8000fffe1ff */
[----:B------:R-:W-:Y:S02]  /*1930*/  USHF.L.U32 UR19, UR18, 0xb, URZ ;  /* 0x0000000b12137899 */ /* 0x000fe400080006ff */
[----:B------:R-:W-:Y:S02]  /*1940*/  USHF.L.U32 UR18, UR18, 0x1, URZ ;  /* 0x0000000112127899 */ /* 0x000fe400080006ff */
[----:B------:R-:W-:-:S04]  /*1950*/  UIADD3 UR4, UPT, UPT, -UR4, 0x100000, URZ ;  /* 0x0010000004047890 */ /* 0x000fc8000fffe1ff */
[----:B------:R-:W-:Y:S02]  /*1960*/  USHF.L.U32 UR5, UR4, 0xb, URZ ;  /* 0x0000000b04057899 */ /* 0x000fe400080006ff */
[----:B------:R-:W-:Y:S01]  /*1970*/  USHF.L.U32 UR4, UR4, 0x1, URZ ;  /* 0x0000000104047899 */ /* 0x000fe200080006ff */
[----:B------:R-:W2:Y:S03]  /*1980*/  FENCE.VIEW.ASYNC.S ;  /* 0x00000000000073c6 */ /* 0x000ea60000000000 */
[----:B--2---:R2:W3:Y:S08]  /*1990*/  SYNCS.EXCH.64 URZ, [UR9+0x40010], UR18 ;  /* 0x0400101209ff75b2 */ /* 0x0044f00008000100 */
[----:B------:R2:W5:Y:S01]  /*19a0*/  SYNCS.EXCH.64 URZ, [UR9+0x40030], UR4 ;  /* 0x0400300409ff75b2 */ /* 0x0005620008000100 */
[----:B------:R-:W-:Y:S01]  /*19b0*/  NOP ;  /* 0x0000000000007918 */ /* 0x000fe20000000000 */
.L_x_56:
[----:B--2---:R-:W-:Y:S05]  /*19c0*/  BSYNC.RECONVERGENT B4 ;  /* 0x0000000000047941 */ /* 0x004fea0003800200 */
.L_x_55:
[----:B---3-5:R-:W-:Y:S01]  /*19d0*/  BAR.SYNC.DEFER_BLOCKING 0x0 ;  /* 0x0000000000007b1d */ /* 0x028fe20000010000 */
[----:B------:R-:W-:Y:S01]  /*19e0*/  UIADD3 UR14, UPT, UPT, UR9, 0x40020, URZ ;  /* 0x00040020090e7890 */ /* 0x000fe2000fffe0ff */
[----:B------:R-:W-:Y:S01]  /*19f0*/  ISETP.GE.AND P0, PT, R12, 0x1, PT ;  /* 0x000000010c00780c */ /* 0x000fe20003f06270 */
[----:B------:R-:W-:-:S03]  /*1a00*/  USHF.L.U32 UR27, UR16, 0x7, URZ ;  /* 0x00000007101b7899 */ /* 0x000fc600080006ff */
        /* <DEDUP_REMOVED lines=13> */
.L_x_58:
[----:B--2---:R-:W-:Y:S05]  /*1ae0*/  BSYNC.RECONVERGENT B4 ;  /* 0x0000000000047941 */ /* 0x004fea0003800200 */
.L_x_57:
[----:B------:R-:W-:Y:S05]  /*1af0*/  @!P0 BRA `(.L_x_59) ;  /* 0x0000000c00508947 */ /* 0x000fea0003800000 */
[----:B---3-5:R-:W-:Y:S01]  /*1b00*/  BAR.SYNC.DEFER_BLOCKING 0x0 ;  /* 0x0000000000007b1d */ /* 0x028fe20000010000 */
[----:B------:R-:W-:Y:S01]  /*1b10*/  @!P3 IMAD.MOV.U32 R2, RZ, RZ, 0x10000 ;  /* 0x00010000ff02b424 */ /* 0x000fe200078e00ff */
[----:B------:R-:W-:Y:S01]  /*1b20*/  ELECT P1, URZ, PT ;  /* 0x0000000000ff782f */ /* 0x000fe20003820000 */
[----:B------:R-:W-:-:S03]  /*1b30*/  ULOP3.LUT UR4, UR12, 0x1, URZ, 0xc0, !UPT ;  /* 0x000000010c047892 */ /* 0x000fc6000f8ec0ff */
[C---:B------:R-:W-:Y:S02]  /*1b40*/  ISETP.LT.U32.AND P1, PT, R132.reuse, 0x40, P1 ;  /* 0x000000408400780c */ /* 0x040fe40000f21070 */
[----:B------:R-:W-:Y:S01]  /*1b50*/  ELECT P0, URZ, PT ;  /* 0x0000000000ff782f */ /* 0x000fe20003800000 */
[----:B------:R-:W-:Y:S02]  /*1b60*/  USHF.L.U32 UR26, UR4, 0x6, URZ ;  /* 0x00000006041a7899 */ /* 0x000fe400080006ff */
[----:B------:R-:W-:Y:S01]  /*1b70*/  ULEA UR24, UR4, UR9, 0xe ;  /* 0x0000000904187291 */ /* 0x000fe2000f8e70ff */
[----:B------:R-:W-:Y:S01]  /*1b80*/  ISETP.LT.U32.AND P0, PT, R132, 0x40, P0 ;  /* 0x000000408400780c */ /* 0x000fe20000701070 */
[----:B------:R-:W-:-:S06]  /*1b90*/  ULEA UR18, UR15, UR26, 0x7 ;  /* 0x0000001a0f127291 */ /* 0x000fcc000f8e38ff */
[----:B------:R-:W-:Y:S01]  /*1ba0*/  VOTEU.ANY UP0, P1 ;  /* 0x0000000000ff7886 */ /* 0x000fe20000800100 */
[----:B------:R2:W-:Y:S01]  /*1bb0*/  @!P3 SYNCS.ARRIVE.TRANS64 RZ, [UR9+0x40000], R2 ;  /* 0x04000002ffffb9a7 */ /* 0x0005e20008000009 */
[----:B------:R3:W-:Y:S06]  /*1bc0*/  MEMBAR.ALL.CTA ;  /* 0x0000000000007992 */ /* 0x0007ec0000008000 */
[----:B---3--:R-:W3:Y:S01]  /*1bd0*/  FENCE.VIEW.ASYNC.S ;  /* 0x00000000000073c6 */ /* 0x008ee20000000000 */
[----:B------:R-:W-:Y:S01]  /*1be0*/  @UP0 UIADD3 UR25, UPT, UPT, UR9, 0x40000, URZ ;  /* 0x0004000009190890 */ /* 0x000fe2000fffe0ff */
[----:B---3--:R-:W-:Y:S01]  /*1bf0*/  VOTEU.ANY UP0, P1 ;  /* 0x0000000000ff7886 */ /* 0x008fe20000800100 */
[----:B------:R-:W-:Y:S01]  /*1c00*/  VOTEU.ANY UP1, P0 ;  /* 0x0000000000ff7886 */ /* 0x000fe20000020100 */
[----:B------:R-:W-:-:S04]  /*1c10*/  VOTEU.ANY UP2, P0 ;  /* 0x0000000000ff7886 */ /* 0x000fc80000040100 */
[----:B------:R-:W-:Y:S02]  /*1c20*/  @UP1 UIADD3 UR17, UPT, UPT, UR9, 0x40000, URZ ;  /* 0x0004000009111890 */ /* 0x000fe4000fffe0ff */
[----:B------:R-:W-:Y:S01]  /*1c30*/  @UP1 UIADD3 UR16, UPT, UPT, UR24, 0x20000, URZ ;  /* 0x0002000018101890 */ /* 0x000fe2000fffe0ff */
[----:B------:R-:W-:Y:S01]  /*1c40*/  @UP1 UMOV UR19, URZ ;  /* 0x000000ff00131c82 */ /* 0x000fe20008000000 */
[----:B------:R-:W-:Y:S06]  /*1c50*/  BAR.SYNC.DEFER_BLOCKING 0x0 ;  /* 0x0000000000007b1d */ /* 0x000fec0000010000 */
[----:B------:R2:W-:Y:S01]  /*1c60*/  @UP0 UTMALDG.2D [UR24], [UR6] ;  /* 0x00000018060005b4 */ /* 0x0005e20008008000 */
[----:B------:R-:W-:Y:S01]  /*1c70*/  UISETP.NE.U32.AND UP0, UPT, UR12, URZ, UPT ;  /* 0x000000ff0c00728c */ /* 0x000fe2000bf05070 */
[----:B------:R-:W-:Y:S06]  /*1c80*/  BAR.SYNC.DEFER_BLOCKING 0x0 ;  /* 0x0000000000007b1d */ /* 0x000fec0000010000 */
[----:B------:R2:W-:Y:S02]  /*1c90*/  @UP2 UTMALDG.2D [UR16], [UR44] ;  /* 0x000000102c0025b4 */ /* 0x0005e40008008000 */
[----:B------:R-:W-:Y:S06]  /*1ca0*/  BAR.SYNC.DEFER_BLOCKING 0x0 ;  /* 0x0000000000007b1d */ /* 0x000fec0000010000 */
[----:B------:R-:W3:Y:S02]  /*1cb0*/  SYNCS.PHASECHK.TRANS64.TRYWAIT P0, [UR9+0x40000], RZ ;  /* 0x040000ffff0075a7 */ /* 0x000ee40008001109 */
[----:B--23--:R-:W-:Y:S05]  /*1cc0*/  @!P0 BRA `(.L_x_60) ;  /* 0x0000001400a88947 */ /* 0x00cfea0003800000 */
.L_x_78:
[----:B------:R-:W-:Y:S05]  /*1cd0*/  BRA.U UP0, `(.L_x_61) ;  /* 0x0000000100cc7547 */ /* 0x000fea000b800000 */
[----:B------:R-:W-:Y:S02]  /*1ce0*/  USHF.R.U32.HI UR16, URZ, 0x4, UR9 ;  /* 0x00000004ff107899 */ /* 0x000fe40008011609 */
[----:B------:R-:W-:Y:S02]  /*1cf0*/  UIADD3 UR15, UPT, UPT, UR9, 0x20000, URZ ;  /* 0x00020000090f7890 */ /* 0x000fe4000fffe0ff */
[----:B------:R-:W-:Y:S02]  /*1d00*/  USGXT.U32 UR16, UR16, 0xe ;  /* 0x0000000e1010789a */ /* 0x000fe40008000000 */
[----:B------:R-:W-:Y:S02]  /*1d10*/  USHF.R.U32.HI UR15, URZ, 0x4, UR15 ;  /* 0x00000004ff0f7899 */ /* 0x000fe4000801160f */
[----:B------:R-:W-:Y:S02]  /*1d20*/  UIADD3 UR24, UP0, UPT, UR16, 0x2, URZ ;  /* 0x0000000210187890 */ /* 0x000fe4000ff1e0ff */
[----:B------:R-:W-:Y:S01]  /*1d30*/  USGXT.U32 UR15, UR15, 0xe ;  /* 0x0000000e0f0f789a */ /* 0x000fe20008000000 */
[----:B------:R-:W-:Y:S01]  /*1d40*/  UMOV UR4, URZ ;  /* 0x000000ff00047c82 */ /* 0x000fe20008000000 */
[----:B------:R-:W-:Y:S01]  /*1d50*/  UMOV UR5, URZ ;  /* 0x000000ff00057c82 */ /* 0x000fe20008000000 */
[----:B------:R-:W-:-:S02]  /*1d60*/  UIADD3.X UR25, UPT, UPT, UR4, 0x40004040, URZ, UP0, !UPT ;  /* 0x4000404004197890 */ /* 0x000fc400087fe4ff */
[----:B------:R-:W-:Y:S02]  /*1d70*/  UIADD3 UR56, UP0, UPT, UR15, 0x4000080, URZ ;  /* 0x040000800f387890 */ /* 0x000fe4000ff1e0ff */
[----:B------:R-:W-:Y:S02]  /*1d80*/  ULOP3.LUT UR4, UR15, 0x4000000, URZ, 0xfc, !UPT ;  /* 0x040000000f047892 */ /* 0x000fe4000f8efcff */
[----:B------:R-:W-:Y:S02]  /*1d90*/  UIADD3.X UR57, UPT, UPT, UR5, 0x40004040, URZ, UP0, !UPT ;  /* 0x4000404005397890 */ /* 0x000fe400087fe4ff */
[----:B------:R-:W-:Y:S02]  /*1da0*/  UIADD3.64 UR30, UPT, UPT, UR24, 0x2, URZ ;  /* 0x00000002181e7897 */ /* 0x000fe4000fffe0ff */
[----:B------:R-:W-:Y:S02]  /*1db0*/  UIADD3.64 UR32, UPT, UPT, UR56, 0x80, URZ ;  /* 0x0000008038207897 */ /* 0x000fe4000fffe0ff */
[----:B------:R-:W-:-:S02]  /*1dc0*/  UIADD3.64 UR34, UPT, UPT, UR24, 0x4, URZ ;  /* 0x0000000418227897 */ /* 0x000fc4000fffe0ff */
[----:B------:R-:W-:Y:S02]  /*1dd0*/  UIADD3.64 UR36, UPT, UPT, UR56, 0x100, URZ ;  /* 0x0000010038247897 */ /* 0x000fe4000fffe0ff */
[----:B------:R-:W-:Y:S02]  /*1de0*/  UIADD3.64 UR38, UPT, UPT, UR24, 0x3fe, URZ ;  /* 0x000003fe18267897 */ /* 0x000fe4000fffe0ff */
[----:B------:R-:W-:Y:S02]  /*1df0*/  UIADD3.64 UR40, UPT, UPT, UR56, 0x180, URZ ;  /* 0x0000018038287897 */ /* 0x000fe4000fffe0ff */
[----:B------:R-:W-:Y:S02]  /*1e00*/  UIADD3.64 UR42, UPT, UPT, UR24, 0x400, URZ ;  /* 0x00000400182a7897 */ /* 0x000fe4000fffe0ff */
[----:B------:R-:W-:Y:S02]  /*1e10*/  UIADD3.64 UR46, UPT, UPT, UR56, 0x200, URZ ;  /* 0x00000200382e7897 */ /* 0x000fe4000fffe0ff */
[----:B------:R-:W-:-:S02]  /*1e20*/  UIADD3.64 UR48, UPT, UPT, UR24, 0x402, URZ ;  /* 0x0000040218307897 */ /* 0x000fc4000fffe0ff */
[----:B------:R-:W-:Y:S01]  /*1e30*/  UIADD3.64 UR50, UPT, UPT, UR56, 0x280, URZ ;  /* 0x0000028038327897 */ /* 0x000fe2000fffe0ff */
[----:B------:R-:W-:Y:S01]  /*1e40*/  UMOV UR20, 0x0 ;  /* 0x0000000000147882 */ /* 0x000fe20000000000 */
[----:B------:R-:W-:Y:S01]  /*1e50*/  UMOV UR21, 0x8210010 ;  /* 0x0821001000157882 */ /* 0x000fe20000000000 */
[----:B------:R-:W-:Y:S01]  /*1e60*/  UIADD3.64 UR52, UPT, UPT, UR24, 0x404, URZ ;  /* 0x0000040418347897 */ /* 0x000fe2000fffe0ff */
[----:B------:R-:W-:Y:S01]  /*1e70*/  UMOV UR17, 0x40004040 ;  /* 0x4000404000117882 */ /* 0x000fe20000000000 */
[----:B------:R-:W-:Y:S01]  /*1e80*/  UIADD3.64 UR54, UPT, UPT, UR56, 0x300, URZ ;  /* 0x0000030038367897 */ /* 0x000fe2000fffe0ff */
[----:B------:R-:W-:Y:S01]  /*1e90*/  UMOV UR5, 0x40004040 ;  /* 0x4000404000057882 */ /* 0x000fe20000000000 */
[----:B------:R-:W-:Y:S01]  /*1ea0*/  UMOV UR18, 0x0 ;  /* 0x0000000000127882 */ /* 0x000fe20000000000 */
[----:B------:R-:W-:Y:S01]  /*1eb0*/  UMOV UR19, 0x8210010 ;  /* 0x0821001000137882 */ /* 0x000fe20000000000 */
[----:B------:R-:W-:Y:S01]  /*1ec0*/  UMOV UR22, 0x0 ;  /* 0x0000000000167882 */ /* 0x000fe20000000000 */
[----:B------:R-:W-:Y:S01]  /*1ed0*/  UMOV UR23, 0x8210010 ;  /* 0x0821001000177882 */ /* 0x000fe20000000000 */
[----:B------:R2:W-:Y:S01]  /*1ee0*/  UTCHMMA gdesc[UR16], gdesc[UR4], tmem[UR8], tmem[UR20], idesc[UR21], !UPT ;  /* 0x00ff1404100075ea */ /* 0x0005e2000f800008 */
[----:B------:R-:W-:Y:S01]  /*1ef0*/  UMOV UR28, 0x0 ;  /* 0x00000000001c7882 */ /* 0x000fe20000000000 */
[----:B------:R-:W-:Y:S01]  /*1f00*/  UMOV UR29, 0x8210010 ;  /* 0x08210010001d7882 */ /* 0x000fe20000000000 */
[----:B------:R2:W-:Y:S01]  /*1f10*/  UTCHMMA gdesc[UR24], gdesc[UR56], tmem[UR8], tmem[UR18], idesc[UR19], UPT ;  /* 0x00ff1238180075ea */ /* 0x0005e2000b800008 */
        /* <DEDUP_REMOVED lines=12> */
[----:B------:R2:W-:Y:S01]  /*1fe0*/  UTCHMMA gdesc[UR48], gdesc[UR50], tmem[UR8], tmem[UR62], idesc[UR63], UPT ;  /* 0x00ff3e32300075ea */ /* 0x0005e2000b800008 */
[----:B------:R2:W-:Y:S01]  /*1ff0*/  UTCHMMA gdesc[UR52], gdesc[UR54], tmem[UR8], tmem[UR64], idesc[UR65], UPT ;  /* 0x00ff4036340075ea */ /* 0x0005e2000b800008 */
[----:B------:R-:W-:Y:S01]  /*2000*/  NOP ;  /* 0x0000000000007918 */ /* 0x000fe20000000000 */
.L_x_61:
[----:B------:R-:W-:Y:S01]  /*2010*/  ELECT P0, URZ, PT ;  /* 0x0000000000ff782f */ /* 0x000fe20003800000 */
[----:B--2---:R-:W-:Y:S01]  /*2020*/  UMOV UR4, UR14 ;  /* 0x0000000e00047c82 */ /* 0x004fe20008000000 */
[----:B------:R-:W-:Y:S02]  /*2030*/  UMOV UR5, URZ ;  /* 0x000000ff00057c82 */ /* 0x000fe40008000000 */
[----:B------:R-:W-:-:S13]  /*2040*/  ISETP.LT.U32.AND P0, PT, R132, 0x20, P0 ;  /* 0x000000208400780c */ /* 0x000fda0000701070 */
[----:B------:R-:W-:Y:S01]  /*2050*/  VOTEU.ANY UP0, P0 ;  /* 0x0000000000ff7886 */ /* 0x000fe20000000100 */
[----:B------:R-:W-:Y:S01]  /*2060*/  VOTEU.ANY UP1, P0 ;  /* 0x0000000000ff7886 */ /* 0x000fe20000020100 */
[----:B------:R-:W-:-:S03]  /*2070*/  ISETP.GE.U32.AND P0, PT, R12, 0x81, PT ;  /* 0x000000810c00780c */ /* 0x000fc60003f06070 */
[----:B------:R-:W-:Y:S02]  /*2080*/  @UP0 UMOV UR4, UR4 ;  /* 0x0000000400040c82 */ /* 0x000fe40008000000 */
[----:B------:R2:W-:Y:S01]  /*2090*/  @UP1 UTCBAR [UR4], URZ ;  /* 0x000000ff040013e9 */ /* 0x0005e200080000ff */
[----:B------:R-:W-:Y:S06]  /*20a0*/  BAR.SYNC.DEFER_BLOCKING 0x0 ;  /* 0x0000000000007b1d */ /* 0x000fec0000010000 */
[----:B------:R-:W3:Y:S02]  /*20b0*/  SYNCS.PHASECHK.TRANS64.TRYWAIT P1, [UR9+0x40020], RZ ;  /* 0x040020ffff0075a7 */ /* 0x000ee40008021109 */
[----:B--23--:R-:W-:Y:S05]  /*20c0*/  @!P1 BRA `(.L_x_62) ;  /* 0x0000001000b49947 */ /* 0x00cfea0003800000 */
.L_x_79:
[----:B------:R-:W-:Y:S01]  /*20d0*/  IMAD.MOV.U32 R2, RZ, RZ, RZ ;  /* 0x000000ffff027224 */ /* 0x000fe200078e00ff */
[----:B------:R-:W-:Y:S06]  /*20e0*/  @!P0 BRA `(.L_x_59) ;  /* 0x0000000400d48947 */ /* 0x000fec0003800000 */
[----:B------:R-:W2:Y:S01]  /*20f0*/  LDCU UR21, c[0x0][0x3a0] ;  /* 0x00007400ff1577ac */ /* 0x000ea20008000800 */
[----:B------:R-:W-:Y:S01]  /*2100*/  UMOV UR20, 0x1 ;  /* 0x0000000100147882 */ /* 0x000fe20000000000 */
[----:B------:R-:W-:-:S05]  /*2110*/  UMOV UR31, 0x80 ;  /* 0x00000080001f7882 */ /* 0x000fca0000000000 */
.L_x_66:
[----:B------:R-:W-:Y:S01]  /*2120*/  BAR.SYNC.DEFER_BLOCKING 0x0 ;  /* 0x0000000000007b1d */ /* 0x000fe20000010000 */
[----:B------:R-:W-:Y:S01]  /*2130*/  ULEA UR50, UR20, UR9, 0x3 ;  /* 0x0000000914327291 */ /* 0x000fe2000f8e18ff */
[----:B------:R-:W-:Y:S01]  /*2140*/  @!P3 IMAD.MOV.U32 R3, RZ, RZ, 0x10000 ;  /* 0x00010000ff03b424 */ /* 0x000fe200078e00ff */
[----:B------:R-:W-:Y:S01]  /*2150*/  ELECT P1, URZ, PT ;  /* 0x0000000000ff782f */ /* 0x000fe20003820000 */
[----:B------:R-:W-:-:S03]  /*2160*/  ULEA UR4, UR20, UR9, 0xf ;  /* 0x0000000914047291 */ /* 0x000fc6000f8e78ff */
[----:B------:R-:W-:Y:S01]  /*2170*/  ISETP.LT.U32.AND P1, PT, R132, 0x40, P1 ;  /* 0x000000408400780c */ /* 0x000fe20000f21070 */
[----:B------:R-:W-:Y:S01]  /*2180*/  ULOP3.LUT UR30, UR12, 0x1, URZ, 0xc0, !UPT ;  /* 0x000000010c1e7892 */ /* 0x000fe2000f8ec0ff */
[----:B------:R-:W-:-:S03]  /*2190*/  ELECT P0, URZ, PT ;  /* 0x0000000000ff782f */ /* 0x000fc60003800000 */
[----:B------:R-:W-:Y:S02]  /*21a0*/  ULEA UR24, UR30, UR4, 0xe ;  /* 0x000000041e187291 */ /* 0x000fe4000f8e70ff */
[----:B------:R-:W-:Y:S01]  /*21b0*/  ULEA UR26, UR30, UR31, 0x6 ;  /* 0x0000001f1e1a7291 */ /* 0x000fe2000f8e30ff */
[----:B------:R-:W-:Y:S01]  /*21c0*/  ISETP.LT.U32.AND P0, PT, R132, 0x40, P0 ;  /* 0x000000408400780c */ /* 0x000fe20000701070 */
[----:B------:R-:W-:-:S04]  /*21d0*/  ULEA UR30, UR30, UR13, 0x6 ;  /* 0x0000000d1e1e7291 */ /* 0x000fc8000f8e30ff */
[----:B------:R-:W-:Y:S01]  /*21e0*/  VOTEU.ANY UP0, P1 ;  /* 0x0000000000ff7886 */ /* 0x000fe20000800100 */
[----:B------:R3:W-:Y:S01]  /*21f0*/  @!P3 SYNCS.ARRIVE.TRANS64 RZ, [UR50+0x40000], R3 ;  /* 0x04000003ffffb9a7 */ /* 0x0007e20008000032 */
[----:B------:R5:W-:Y:S06]  /*2200*/  MEMBAR.ALL.CTA ;  /* 0x0000000000007992 */ /* 0x000bec0000008000 */
[----:B-----5:R-:W5:Y:S01]  /*2210*/  FENCE.VIEW.ASYNC.S ;  /* 0x00000000000073c6 */ /* 0x020f620000000000 */
[----:B------:R-:W-:Y:S01]  /*2220*/  @UP0 UIADD3 UR25, UPT, UPT, UR50, 0x40000, URZ ;  /* 0x0004000032190890 */ /* 0x000fe2000fffe0ff */
[----:B-----5:R-:W-:Y:S01]  /*2230*/  VOTEU.ANY UP0, P1 ;  /* 0x0000000000ff7886 */ /* 0x020fe20000800100 */
[----:B------:R-:W-:Y:S01]  /*2240*/  VOTEU.ANY UP1, P0 ;  /* 0x0000000000ff7886 */ /* 0x000fe20000020100 */
[----:B---3--:R-:W-:-:S04]  /*2250*/  IMAD.U32 R3, R2, -0x80000000, RZ ;  /* 0x8000000002037824 */ /* 0x008fc800078e00ff */
[----:B------:R-:W-:Y:S02]  /*2260*/  @UP1 UIADD3 UR28, UPT, UPT, UR24, 0x20000, URZ ;  /* 0x00020000181c1890 */ /* 0x000fe4000fffe0ff */
[----:B------:R-:W-:Y:S01]  /*2270*/  @UP1 UIADD3 UR29, UPT, UPT, UR50, 0x40000, URZ ;  /* 0x00040000321d1890 */ /* 0x000fe2000fffe0ff */
[----:B------:R-:W-:Y:S01]  /*2280*/  VOTEU.ANY UP1, P0 ;  /* 0x0000000000ff7886 */ /* 0x000fe20000020100 */
[----:B------:R-:W-:Y:S06]  /*2290*/  BAR.SYNC.DEFER_BLOCKING 0x0 ;  /* 0x0000000000007b1d */ /* 0x000fec0000010000 */
[----:B------:R3:W-:Y:S01]  /*22a0*/  @UP0 UTMALDG.2D [UR24], [UR6] ;  /* 0x00000018060005b4 */ /* 0x0007e20008008000 */
[----:B------:R-:W-:Y:S01]  /*22b0*/  UISETP.NE.U32.AND UP0, UPT, UR12, URZ, UPT ;  /* 0x000000ff0c00728c */ /* 0x000fe2000bf05070 */
[----:B------:R-:W-:Y:S06]  /*22c0*/  BAR.SYNC.DEFER_BLOCKING 0x0 ;  /* 0x0000000000007b1d */ /* 0x000fec0000010000 */
[----:B------:R3:W-:Y:S02]  /*22d0*/  @UP1 UTMALDG.2D [UR28], [UR44] ;  /* 0x0000001c2c0015b4 */ /* 0x0007e40008008000 */
[----:B------:R-:W-:Y:S06]  /*22e0*/  BAR.SYNC.DEFER_BLOCKING 0x0 ;  /* 0x0000000000007b1d */ /* 0x000fec0000010000 */
[----:B------:R-:W5:Y:S02]  /*22f0*/  SYNCS.PHASECHK.TRANS64.TRYWAIT P0, [UR50+0x40000], R3 ;  /* 0x04000003ff0075a7 */ /* 0x000f640008001132 */
[----:B---3-5:R-:W-:Y:S05]  /*2300*/  @!P0 BRA `(.L_x_63) ;  /* 0x0000001000308947 */ /* 0x028fea0003800000 */
.L_x_80:
        /* <DEDUP_REMOVED lines=11> */
[----:B------:R-:W-:Y:S02]  /*23c0*/  UIADD3 UR60, UP3, UPT, UR22, 0x2, URZ ;  /* 0x00000002163c7890 */ /* 0x000fe4000ff7e0ff */
[----:B------:R-:W-:Y:S02]  /*23d0*/  UIADD3 UR62, UP4, UPT, UR22, 0x4, URZ ;  /* 0x00000004163e7890 */ /* 0x000fe4000ff9e0ff */
[----:B------:R-:W-:Y:S02]  /*23e0*/  UIADD3.X UR5, UPT, UPT, UR5, 0x40004040, URZ, UP0, !UPT ;  /* 0x4000404005057890 */ /* 0x000fe400087fe4ff */
[----:B------:R-:W-:Y:S02]  /*23f0*/  UIADD3 UR64, UP5, UPT, UR22, 0x3fe, URZ ;  /* 0x000003fe16407890 */ /* 0x000fe4000ffbe0ff */
[----:B------:R-:W-:-:S02]  /*2400*/  UIADD3 UR66, UP0, UPT, UR22, 0x400, URZ ;  /* 0x0000040016427890 */ /* 0x000fc4000ff1e0ff */
[----:B------:R-:W-:Y:S02]  /*2410*/  UIADD3 UR68, UP1, UPT, UR22, 0x402, URZ ;  /* 0x0000040216447890 */ /* 0x000fe4000ff3e0ff */
[----:B------:R-:W-:Y:S02]  /*2420*/  UIADD3.X UR61, UPT, UPT, UR23, URZ, URZ, UP3, !UPT ;  /* 0x000000ff173d7290 */ /* 0x000fe40009ffe4ff */
[----:B------:R-:W-:Y:S02]  /*2430*/  UIADD3 UR40, UP2, UPT, UR22, 0x404, URZ ;  /* 0x0000040416287890 */ /* 0x000fe4000ff5e0ff */
[----:B------:R-:W-:Y:S02]  /*2440*/  UIADD3 UR28, UP3, UPT, UR4, 0x80, URZ ;  /* 0x00000080041c7890 */ /* 0x000fe4000ff7e0ff */
[----:B------:R-:W-:Y:S02]  /*2450*/  UIADD3.X UR63, UPT, UPT, UR23, URZ, URZ, UP4, !UPT ;  /* 0x000000ff173f7290 */ /* 0x000fe4000a7fe4ff */
[----:B------:R-:W-:-:S02]  /*2460*/  UIADD3 UR32, UP4, UPT, UR4, 0x100, URZ ;  /* 0x0000010004207890 */ /* 0x000fc4000ff9e0ff */
[----:B------:R-:W-:Y:S02]  /*2470*/  UIADD3.X UR65, UPT, UPT, UR23, URZ, URZ, UP5, !UPT ;  /* 0x000000ff17417290 */ /* 0x000fe4000affe4ff */
[----:B------:R-:W-:Y:S02]  /*2480*/  ULOP3.LUT UR24, UR24, 0x4000000, URZ, 0xfc, !UPT ;  /* 0x0400000018187892 */ /* 0x000fe4000f8efcff */
[----:B------:R-:W-:Y:S02]  /*2490*/  UIADD3 UR34, UP5, UPT, UR4, 0x180, URZ ;  /* 0x0000018004227890 */ /* 0x000fe4000ffbe0ff */
[----:B------:R-:W-:Y:S02]  /*24a0*/  UIADD3.X UR67, UPT, UPT, UR23, URZ, URZ, UP0, !UPT ;  /* 0x000000ff17437290 */ /* 0x000fe400087fe4ff */
[----:B------:R-:W-:Y:S02]  /*24b0*/  UIADD3 UR36, UP0, UPT, UR4, 0x200, URZ ;  /* 0x0000020004247890 */ /* 0x000fe4000ff1e0ff */
[----:B------:R-:W-:-:S02]  /*24c0*/  UIADD3.X UR69, UPT, UPT, UR23, URZ, URZ, UP1, !UPT ;  /* 0x000000ff17457290 */ /* 0x000fc40008ffe4ff */
[----:B------:R-:W-:Y:S02]  /*24d0*/  UIADD3 UR38, UP1, UPT, UR4, 0x280, URZ ;  /* 0x0000028004267890 */ /* 0x000fe4000ff3e0ff */
[----:B------:R-:W-:Y:S02]  /*24e0*/  UIADD3.X UR41, UPT, UPT, UR23, URZ, URZ, UP2, !UPT ;  /* 0x000000ff17297290 */ /* 0x000fe400097fe4ff */
[----:B------:R-:W-:Y:S02]  /*24f0*/  UIADD3.X UR29, UPT, UPT, UR5, URZ, URZ, UP3, !UPT ;  /* 0x000000ff051d7290 */ /* 0x000fe40009ffe4ff */
[----:B------:R-:W-:Y:S02]  /*2500*/  UIADD3 UR42, UP2, UPT, UR4, 0x300, URZ ;  /* 0x00000300042a7890 */ /* 0x000fe4000ff5e0ff */
[----:B------:R-:W-:Y:S02]  /*2510*/  UIADD3.X UR33, UPT, UPT, UR5, URZ, URZ, UP4, !UPT ;  /* 0x000000ff05217290 */ /* 0x000fe4000a7fe4ff */
[----:B------:R-:W-:-:S02]  /*2520*/  UIADD3.X UR35, UPT, UPT, UR5, URZ, URZ, UP5, !UPT ;  /* 0x000000ff05237290 */ /* 0x000fc4000affe4ff */
[----:B------:R-:W-:Y:S02]  /*2530*/  UIADD3.X UR37, UPT, UPT, UR5, URZ, URZ, UP0, !UPT ;  /* 0x000000ff05257290 */ /* 0x000fe400087fe4ff */
[----:B------:R-:W-:Y:S01]  /*2540*/  UIADD3.X UR39, UPT, UPT, UR5, URZ, URZ, UP1, !UPT ;  /* 0x000000ff05277290 */ /* 0x000fe20008ffe4ff */
[----:B------:R-:W-:Y:S01]  /*2550*/  UMOV UR14, 0x0 ;  /* 0x00000000000e7882 */ /* 0x000fe20000000000 */
[----:B------:R-:W-:Y:S01]  /*2560*/  UMOV UR15, 0x8210010 ;  /* 0x08210010000f7882 */ /* 0x000fe20000000000 */
[----:B------:R-:W-:Y:S01]  /*2570*/  UMOV UR19, 0x40004040 ;  /* 0x4000404000137882 */ /* 0x000fe20000000000 */
[----:B------:R-:W-:Y:S01]  /*2580*/  UMOV UR25, 0x40004040 ;  /* 0x4000404000197882 */ /* 0x000fe20000000000 */
[----:B------:R-:W-:Y:S01]  /*2590*/  UIADD3.X UR43, UPT, UPT, UR5, URZ, URZ, UP2, !UPT ;  /* 0x000000ff052b7290 */ /* 0x000fe200097fe4ff */
[----:B------:R3:W-:Y:S01]  /*25a0*/  UTCHMMA gdesc[UR18], gdesc[UR24], tmem[UR8], tmem[UR14], idesc[UR15], UPT ;  /* 0x00ff0e18120075ea */ /* 0x0007e2000b800008 */
[----:B------:R-:W-:Y:S01]  /*25b0*/  UMOV UR16, 0x0 ;  /* 0x0000000000107882 */ /* 0x000fe20000000000 */
[----:B------:R-:W-:Y:S01]  /*25c0*/  UMOV UR17, 0x8210010 ;  /* 0x0821001000117882 */ /* 0x000fe20000000000 */
[----:B------:R-:W-:Y:S01]  /*25d0*/  UMOV UR48, 0x0 ;  /* 0x0000000000307882 */ /* 0x000fe20000000000 */
[----:B------:R-:W-:Y:S01]  /*25e0*/  UMOV UR49, 0x8210010 ;  /* 0x0821001000317882 */ /* 0x000fe20000000000 */
        /* <DEDUP_REMOVED lines=18> */
.L_x_64:
[----:B------:R-:W-:Y:S01]  /*2710*/  ELECT P0, URZ, PT ;  /* 0x0000000000ff782f */ /* 0x000fe20003800000 */
[----:B---3--:R-:W-:-:S03]  /*2720*/  UIADD3 UR4, UPT, UPT, UR50, 0x40020, URZ ;  /* 0x0004002032047890 */ /* 0x008fc6000fffe0ff */
[----:B------:R-:W-:Y:S01]  /*2730*/  ISETP.LT.U32.AND P0, PT, R132, 0x20, P0 ;  /* 0x000000208400780c */ /* 0x000fe20000701070 */
[----:B------:R-:W-:-:S12]  /*2740*/  UMOV UR5, URZ ;  /* 0x000000ff00057c82 */ /* 0x000fd80008000000 */
[----:B------:R-:W-:Y:S01]  /*2750*/  VOTEU.ANY UP0, P0 ;  /* 0x0000000000ff7886 */ /* 0x000fe20000000100 */
[----:B------:R-:W-:-:S04]  /*2760*/  VOTEU.ANY UP1, P0 ;  /* 0x0000000000ff7886 */ /* 0x000fc80000020100 */
[----:B------:R-:W-:Y:S02]  /*2770*/  @UP0 UMOV UR4, UR4 ;  /* 0x0000000400040c82 */ /* 0x000fe40008000000 */
[----:B------:R3:W-:Y:S01]  /*2780*/  @UP1 UTCBAR [UR4], URZ ;  /* 0x000000ff040013e9 */ /* 0x0007e200080000ff */
[----:B------:R-:W-:Y:S06]  /*2790*/  BAR.SYNC.DEFER_BLOCKING 0x0 ;  /* 0x0000000000007b1d */ /* 0x000fec0000010000 */
[----:B------:R-:W5:Y:S02]  /*27a0*/  SYNCS.PHASECHK.TRANS64.TRYWAIT P0, [UR50+0x40020], R3 ;  /* 0x04002003ff0075a7 */ /* 0x000f640008001132 */
[----:B---3-5:R-:W-:Y:S05]  /*27b0*/  @!P0 BRA `(.L_x_65) ;  /* 0x0000000c00108947 */ /* 0x028fea0003800000 */
.L_x_81:
[----:B------:R-:W-:Y:S02]  /*27c0*/  UIADD3 UR20, UPT, UPT, UR20, 0x1, URZ ;  /* 0x0000000114147890 */ /* 0x000fe4000fffe0ff */
[----:B------:R-:W-:Y:S02]  /*27d0*/  UIADD3 UR31, UPT, UPT, UR31, 0x80, URZ ;  /* 0x000000801f1f7890 */ /* 0x000fe4000fffe0ff */
[----:B------:R-:W-:-:S04]  /*27e0*/  UISETP.NE.U32.AND UP0, UPT, UR20, 0x4, UPT ;  /* 0x000000041400788c */ /* 0x000fc8000bf05070 */
[----:B------:R-:W-:Y:S02]  /*27f0*/  USEL UR20, UR20, URZ, UP0 ;  /* 0x000000ff14147287 */ /* 0x000fe40008000000 */
[----:B------:R-:W-:Y:S02]  /*2800*/  USEL UR4, URZ, 0x1, UP0 ;  /* 0x00000001ff047887 */ /* 0x000fe40008000000 */
[----:B--2---:R-:W-:-:S04]  /*2810*/  UISETP.GE.AND UP0, UPT, UR31, UR21, UPT ;  /* 0x000000151f00728c */ /* 0x004fc8000bf06270 */
[----:B------:R-:W-:-:S05]  /*2820*/  LOP3.LUT R2, R2, UR4, RZ, 0x3c, !PT ;  /* 0x0000000402027c12 */ /* 0x000fca000f8e3cff */
[----:B------:R-:W-:Y:S05]  /*2830*/  BRA.U !UP0, `(.L_x_66) ;  /* 0xfffffff908387547 */ /* 0x000fea000b83ffff */
.L_x_59:
[----:B---3-5:R-:W-:Y:S06]  /*2840*/  BAR.SYNC.DEFER_BLOCKING 0x0 ;  /* 0x0000000000007b1d */ /* 0x028fec0000010000 */
[----:B------:R-:W-:Y:S04]  /*2850*/  BSSY.RECONVERGENT B4, `(.L_x_67) ;  /* 0x0000004000047945 */ /* 0x000fe80003800200 */
[----:B------:R-:W-:Y:S05]  /*2860*/  @P3 BRA `(.L_x_68) ;  /* 0x0000000000083947 */ /* 0x000fea0003800000 */
[----:B------:R-:W2:Y:S02]  /*2870*/  SYNCS.CCTL.IV [UR9+0x40000] ;  /* 0x04000000ff0079b1 */ /* 0x000ea40008000009 */
[----:B--2---:R-:W2:Y:S02]  /*2880*/  SYNCS.CCTL.IV [UR9+0x40020] ;  /* 0x04002000ff0079b1 */ /* 0x004ea40008000009 */
.L_x_68:
[----:B------:R-:W-:Y:S05]  /*2890*/  BSYNC.RECONVERGENT B4 ;  /* 0x0000000000047941 */ /* 0x000fea0003800200 */
.L_x_67:
[----:B--2---:R-:W-:Y:S06]  /*28a0*/  BAR.SYNC.DEFER_BLOCKING 0x0 ;  /* 0x0000000000007b1d */ /* 0x004fec0000010000 */
[----:B------:R-:W-:Y:S04]  /*28b0*/  BSSY.RECONVERGENT B4, `(.L_x_69) ;  /* 0x0000004000047945 */ /* 0x000fe80003800200 */
[----:B------:R-:W-:Y:S05]  /*28c0*/  @P3 BRA `(.L_x_70) ;  /* 0x0000000000083947 */ /* 0x000fea0003800000 */
[----:B------:R-:W2:Y:S02]  /*28d0*/  SYNCS.CCTL.IV [UR9+0x40008] ;  /* 0x04000800ff0079b1 */ /* 0x000ea40008000009 */
[----:B--2---:R-:W2:Y:S02]  /*28e0*/  SYNCS.CCTL.IV [UR9+0x40028] ;  /* 0x04002800ff0079b1 */ /* 0x004ea40008000009 */
.L_x_70:
[----:B------:R-:W-:Y:S05]  /*28f0*/  BSYNC.RECONVERGENT B4 ;  /* 0x0000000000047941 */ /* 0x000fea0003800200 */
.L_x_69:
[----:B--2---:R-:W-:Y:S06]  /*2900*/  BAR.SYNC.DEFER_BLOCKING 0x0 ;  /* 0x0000000000007b1d */ /* 0x004fec0000010000 */
[----:B------:R-:W-:Y:S04]  /*2910*/  BSSY.RECONVERGENT B4, `(.L_x_71) ;  /* 0x0000004000047945 */ /* 0x000fe80003800200 */
[----:B------:R-:W-:Y:S05]  /*2920*/  @P3 BRA `(.L_x_72) ;  /* 0x0000000000083947 */ /* 0x000fea0003800000 */
[----:B------:R-:W2:Y:S02]  /*2930*/  SYNCS.CCTL.IV [UR9+0x40010] ;  /* 0x04001000ff0079b1 */ /* 0x000ea40008000009 */
[----:B--2---:R-:W2:Y:S02]  /*2940*/  SYNCS.CCTL.IV [UR9+0x40030] ;  /* 0x04003000ff0079b1 */ /* 0x004ea40008000009 */
.L_x_72:
[----:B------:R-:W-:Y:S05]  /*2950*/  BSYNC.RECONVERGENT B4 ;  /* 0x0000000000047941 */ /* 0x000fea0003800200 */
.L_x_71:
[----:B--2---:R-:W-:Y:S06]  /*2960*/  BAR.SYNC.DEFER_BLOCKING 0x0 ;  /* 0x0000000000007b1d */ /* 0x004fec0000010000 */
[----:B------:R-:W-:Y:S04]  /*2970*/  BSSY.RECONVERGENT B4, `(.L_x_73) ;  /* 0x0000004000047945 */ /* 0x000fe80003800200 */
[----:B------:R-:W-:Y:S05]  /*2980*/  @P3 BRA `(.L_x_74) ;  /* 0x0000000000083947 */ /* 0x000fea0003800000 */
[----:B------:R-:W2:Y:S02]  /*2990*/  SYNCS.CCTL.IV [UR9+0x40018] ;  /* 0x04001800ff0079b1 */ /* 0x000ea40008000009 */
[----:B--2---:R-:W2:Y:S02]  /*29a0*/  SYNCS.CCTL.IV [UR9+0x40038] ;  /* 0x04003800ff0079b1 */ /* 0x004ea40008000009 */
.L_x_74:
[----:B------:R-:W-:Y:S05]  /*29b0*/  BSYNC.RECONVERGENT B4 ;  /* 0x0000000000047941 */ /* 0x000fea0003800200 */
.L_x_73:
[----:B------:R-:W-:Y:S01]  /*29c0*/  USHF.L.U32 UR4, UR12, 0x15, URZ ;  /* 0x000000150c047899 */ /* 0x000fe200080006ff */
[C---:B------:R-:W-:Y:S01]  /*29d0*/  IMAD.SHL.U32 R2, R0.reuse, 0x80, RZ ;  /* 0x0000008000027824 */ /* 0x040fe200078e00ff */
[----:B------:R-:W-:Y:S01]  /*29e0*/  ELECT P0, URZ, PT ;  /* 0x0000000000ff782f */ /* 0x000fe20003800000 */
[----:B------:R-:W-:Y:S01]  /*29f0*/  IMAD.SHL.U32 R3, R0, 0x10, RZ ;  /* 0x0000001000037824 */ /* 0x000fe200078e00ff */
[----:B------:R-:W-:Y:S02]  /*2a00*/  ULOP3.LUT UR4, UR4, 0x600000, URZ, 0xc0, !UPT ;  /* 0x0060000004047892 */ /* 0x000fe4000f8ec0ff */
[----:B------:R-:W-:Y:S01]  /*2a10*/  LOP3.LUT R0, R2, 0x3f80, RZ, 0xc0, !PT ;  /* 0x00003f8002007812 */ /* 0x000fe200078ec0ff */
[----:B------:R-:W-:Y:S01]  /*2a20*/  ULOP3.LUT UR12, UR12, 0x1, URZ, 0xc0, !UPT ;  /* 0x000000010c0c7892 */ /* 0x000fe2000f8ec0ff */
[----:B------:R-:W-:Y:S01]  /*2a30*/  ISETP.LT.U32.AND P0, PT, R132, 0x40, P0 ;  /* 0x000000408400780c */ /* 0x000fe20000701070 */
[----:B------:R-:W-:Y:S01]  /*2a40*/  UIADD3 UR4, UPT, UPT, UR8, UR4, URZ ;  /* 0x0000000408047290 */ /* 0x000fe2000fffe0ff */
[----:B------:R-:W-:Y:S01]  /*2a50*/  LOP3.LUT R0, R0, 0x70, R3, 0xf8, !PT ;  /* 0x0000007000007812 */ /* 0x000fe200078ef803 */
[----:B------:R-:W-:Y:S01]  /*2a60*/  ULEA UR5, UR12, UR13, 0x6 ;  /* 0x0000000d0c057291 */ /* 0x000fe2000f8e30ff */
[----:B------:R-:W-:-:S02]  /*2a70*/  UMOV UR6, UR27 ;  /* 0x0000001b00067c82 */ /* 0x000fc40008000000 */
[C---:B------:R-:W-:Y:S02]  /*2a80*/  LOP3.LUT R2, R0.reuse, 0x10, RZ, 0x3c, !PT ;  /* 0x0000001000027812 */ /* 0x040fe400078e3cff */
[----:B------:R-:W-:Y:S02]  /*2a90*/  LOP3.LUT R3, R0, 0x20, RZ, 0x3c, !PT ;  /* 0x0000002000037812 */ /* 0x000fe400078e3cff */
[----:B----4-:R-:W3:Y:S01]  /*2aa0*/  LDTM.x128 R4, tmem[UR4] ;  /* 0x00000004000479ee */ /* 0x010ee200083c0000 */
[----:B------:R-:W-:Y:S01]  /*2ab0*/  NOP ;  /* 0x0000000000007918 */ /* 0x000fe20000000000 */
[----:B------:R-:W-:Y:S01]  /*2ac0*/  ULEA UR4, UR12, UR9, 0xe ;  /* 0x000000090c047291 */ /* 0x000fe2000f8e70ff */
[----:B---3--:R-:W-:Y:S01]  /*2ad0*/  VOTEU.ANY UP1, P0 ;  /* 0x0000000000ff7886 */ /* 0x008fe20000020100 */
[----:B------:R-:W-:Y:S01]  /*2ae0*/  VOTEU.ANY UP0, P0 ;  /* 0x0000000000ff7886 */ /* 0x000fe20000000100 */
[----:B------:R-:W-:Y:S02]  /*2af0*/  F2FP.F16.F32.PACK_AB R4, R5, R4 ;  /* 0x000000040504723e */ /* 0x000fe400000000ff */
[----:B------:R-:W-:-:S02]  /*2b00*/  F2FP.F16.F32.PACK_AB R68, R69, R68 ;  /* 0x000000444544723e */ /* 0x000fc400000000ff */
[----:B------:R-:W-:Y:S02]  /*2b10*/  F2FP.F16.F32.PACK_AB R5, R7, R6 ;  /* 0x000000060705723e */ /* 0x000fe400000000ff */
[----:B------:R-:W-:Y:S02]  /*2b20*/  F2FP.F16.F32.PACK_AB R12, R13, R12 ;  /* 0x0000000c0d0c723e */ /* 0x000fe400000000ff */
[----:B------:R-:W-:Y:S02]  /*2b30*/  F2FP.F16.F32.PACK_AB R69, R71, R70 ;  /* 0x000000464745723e */ /* 0x000fe400000000ff */
[----:B------:R-:W-:Y:S02]  /*2b40*/  F2FP.F16.F32.PACK_AB R76, R77, R76 ;  /* 0x0000004c4d4c723e */ /* 0x000fe400000000ff */
[----:B------:R-:W-:Y:S02]  /*2b50*/  F2FP.F16.F32.PACK_AB R6, R9, R8 ;  /* 0x000000080906723e */ /* 0x000fe400000000ff */
[----:B------:R-:W-:-:S02]  /*2b60*/  F2FP.F16.F32.PACK_AB R7, R11, R10 ;  /* 0x0000000a0b07723e */ /* 0x000fc400000000ff */
[----:B------:R-:W-:Y:S02]  /*2b70*/  F2FP.F16.F32.PACK_AB R13, R15, R14 ;  /* 0x0000000e0f0d723e */ /* 0x000fe400000000ff */
[----:B------:R-:W-:Y:S01]  /*2b80*/  F2FP.F16.F32.PACK_AB R20, R21, R20 ;  /* 0x000000141514723e */ /* 0x000fe200000000ff */
[----:B--2---:R2:W-:Y:S01]  /*2b90*/  STS.128 [R0+UR9], R4 ;  /* 0x0000000400007988 */ /* 0x0045e20008000c09 */
[----:B------:R-:W-:Y:S02]  /*2ba0*/  F2FP.F16.F32.PACK_AB R70, R73, R72 ;  /* 0x000000484946723e */ /* 0x000fe400000000ff */
[----:B------:R-:W-:Y:S02]  /*2bb0*/  F2FP.F16.F32.PACK_AB R71, R75, R74 ;  /* 0x0000004a4b47723e */ /* 0x000fe400000000ff */
[----:B------:R-:W-:Y:S02]  /*2bc0*/  F2FP.F16.F32.PACK_AB R77, R79, R78 ;  /* 0x0000004e4f4d723e */ /* 0x000fe400000000ff */
[----:B------:R-:W-:Y:S01]  /*2bd0*/  F2FP.F16.F32.PACK_AB R84, R85, R84 ;  /* 0x000000545554723e */ /* 0x000fe200000000ff */
[----:B------:R3:W-:Y:S01]  /*2be0*/  STS.128 [R0+UR9+0x4000], R68 ;  /* 0x0040004400007988 */ /* 0x0007e20008000c09 */
[----:B------:R-:W-:-:S02]  /*2bf0*/  F2FP.F16.F32.PACK_AB R14, R17, R16 ;  /* 0x00000010110e723e */ /* 0x000fc400000000ff */
[----:B------:R-:W-:Y:S02]  /*2c00*/  F2FP.F16.F32.PACK_AB R15, R19, R18 ;  /* 0x00000012130f723e */ /* 0x000fe400000000ff */
[----:B------:R-:W-:Y:S02]  /*2c10*/  F2FP.F16.F32.PACK_AB R21, R23, R22 ;  /* 0x000000161715723e */ /* 0x000fe400000000ff */
[----:B------:R-:W-:Y:S01]  /*2c20*/  F2FP.F16.F32.PACK_AB R28, R29, R28 ;  /* 0x0000001c1d1c723e */ /* 0x000fe200000000ff */
[----:B------:R4:W-:Y:S01]  /*2c30*/  STS.128 [R2+UR9], R12 ;  /* 0x0000000c02007988 */ /* 0x0009e20008000c09 */
[----:B------:R-:W-:Y:S02]  /*2c40*/  F2FP.F16.F32.PACK_AB R78, R81, R80 ;  /* 0x00000050514e723e */ /* 0x000fe400000000ff */
[----:B------:R-:W-:Y:S02]  /*2c50*/  F2FP.F16.F32.PACK_AB R79, R83, R82 ;  /* 0x00000052534f723e */ /* 0x000fe400000000ff */
[----:B------:R-:W-:-:S02]  /*2c60*/  F2FP.F16.F32.PACK_AB R85, R87, R86 ;  /* 0x000000565755723e */ /* 0x000fc400000000ff */
[----:B------:R-:W-:Y:S01]  /*2c70*/  F2FP.F16.F32.PACK_AB R92, R93, R92 ;  /* 0x0000005c5d5c723e */ /* 0x000fe200000000ff */
[----:B------:R4:W-:Y:S01]  /*2c80*/  STS.128 [R2+UR9+0x4000], R76 ;  /* 0x0040004c02007988 */ /* 0x0009e20008000c09 */
[----:B------:R-:W-:Y:S02]  /*2c90*/  F2FP.F16.F32.PACK_AB R22, R25, R24 ;  /* 0x000000181916723e */ /* 0x000fe400000000ff */
[----:B------:R-:W-:Y:S02]  /*2ca0*/  F2FP.F16.F32.PACK_AB R23, R27, R26 ;  /* 0x0000001a1b17723e */ /* 0x000fe400000000ff */
[----:B------:R-:W-:Y:S02]  /*2cb0*/  F2FP.F16.F32.PACK_AB R29, R31, R30 ;  /* 0x0000001e1f1d723e */ /* 0x000fe400000000ff */
[----:B------:R-:W-:Y:S01]  /*2cc0*/  F2FP.F16.F32.PACK_AB R36, R37, R36 ;  /* 0x000000242524723e */ /* 0x000fe200000000ff */
[----:B------:R4:W-:Y:S01]  /*2cd0*/  STS.128 [R3+UR9], R20 ;  /* 0x0000001403007988 */ /* 0x0009e20008000c09 */
[----:B------:R-:W-:-:S02]  /*2ce0*/  F2FP.F16.F32.PACK_AB R86, R89, R88 ;  /* 0x000000585956723e */ /* 0x000fc400000000ff */
[----:B------:R-:W-:Y:S02]  /*2cf0*/  F2FP.F16.F32.PACK_AB R87, R91, R90 ;  /* 0x0000005a5b57723e */ /* 0x000fe400000000ff */
[----:B------:R-:W-:Y:S02]  /*2d00*/  F2FP.F16.F32.PACK_AB R93, R95, R94 ;  /* 0x0000005e5f5d723e */ /* 0x000fe400000000ff */
[----:B------:R-:W-:Y:S01]  /*2d10*/  F2FP.F16.F32.PACK_AB R100, R101, R100 ;  /* 0x000000646564723e */ /* 0x000fe200000000ff */
[----:B------:R4:W-:Y:S01]  /*2d20*/  STS.128 [R3+UR9+0x4000], R84 ;  /* 0x0040005403007988 */ /* 0x0009e20008000c09 */
[----:B------:R-:W-:Y:S02]  /*2d30*/  F2FP.F16.F32.PACK_AB R30, R33, R32 ;  /* 0x00000020211e723e */ /* 0x000fe400000000ff */
[----:B------:R-:W-:Y:S02]  /*2d40*/  F2FP.F16.F32.PACK_AB R31, R35, R34 ;  /* 0x00000022231f723e */ /* 0x000fe400000000ff */
[----:B------:R-:W-:-:S02]  /*2d50*/  F2FP.F16.F32.PACK_AB R37, R39, R38 ;  /* 0x000000262725723e */ /* 0x000fc400000000ff */
[----:B------:R-:W-:Y:S02]  /*2d60*/  F2FP.F16.F32.PACK_AB R44, R45, R44 ;  /* 0x0000002c2d2c723e */ /* 0x000fe400000000ff */
[----:B------:R-:W-:Y:S02]  /*2d70*/  F2FP.F16.F32.PACK_AB R94, R97, R96 ;  /* 0x00000060615e723e */ /* 0x000fe400000000ff */
[----:B------:R-:W-:Y:S02]  /*2d80*/  F2FP.F16.F32.PACK_AB R95, R99, R98 ;  /* 0x00000062635f723e */ /* 0x000fe400000000ff */
[----:B------:R-:W-:Y:S02]  /*2d90*/  F2FP.F16.F32.PACK_AB R101, R103, R102 ;  /* 0x000000666765723e */ /* 0x000fe400000000ff */
[----:B------:R-:W-:Y:S02]  /*2da0*/  F2FP.F16.F32.PACK_AB R108, R109, R108 ;  /* 0x0000006c6d6c723e */ /* 0x000fe400000000ff */
[----:B------:R-:W-:-:S02]  /*2db0*/  LOP3.LUT R8, R0, 0x30, RZ, 0x3c, !PT ;  /* 0x0000003000087812 */ /* 0x000fc400078e3cff */
[----:B------:R-:W-:Y:S02]  /*2dc0*/  F2FP.F16.F32.PACK_AB R38, R41, R40 ;  /* 0x000000282926723e */ /* 0x000fe400000000ff */
[----:B------:R-:W-:Y:S01]  /*2dd0*/  F2FP.F16.F32.PACK_AB R39, R43, R42 ;  /* 0x0000002a2b27723e */ /* 0x000fe200000000ff */
[----:B------:R4:W-:Y:S01]  /*2de0*/  STS.128 [R8+UR9], R28 ;  /* 0x0000001c08007988 */ /* 0x0009e20008000c09 */
[----:B------:R-:W-:Y:S02]  /*2df0*/  F2FP.F16.F32.PACK_AB R45, R47, R46 ;  /* 0x0000002e2f2d723e */ /* 0x000fe400000000ff */
[----:B------:R-:W-:Y:S01]  /*2e00*/  F2FP.F16.F32.PACK_AB R52, R53, R52 ;  /* 0x000000343534723e */ /* 0x000fe200000000ff */
[----:B------:R4:W-:Y:S01]  /*2e10*/  STS.128 [R8+UR9+0x4000], R92 ;  /* 0x0040005c08007988 */ /* 0x0009e20008000c09 */
[----:B------:R-:W-:Y:S02]  /*2e20*/  F2FP.F16.F32.PACK_AB R102, R105, R104 ;  /* 0x000000686966723e */ /* 0x000fe400000000ff */
[----:B------:R-:W-:-:S02]  /*2e30*/  F2FP.F16.F32.PACK_AB R103, R107, R106 ;  /* 0x0000006a6b67723e */ /* 0x000fc400000000ff */
[----:B------:R-:W-:Y:S02]  /*2e40*/  F2FP.F16.F32.PACK_AB R109, R111, R110 ;  /* 0x0000006e6f6d723e */ /* 0x000fe400000000ff */
[----:B------:R-:W-:Y:S02]  /*2e50*/  F2FP.F16.F32.PACK_AB R116, R117, R116 ;  /* 0x000000747574723e */ /* 0x000fe400000000ff */
[----:B------:R-:W-:Y:S02]  /*2e60*/  LOP3.LUT R9, R0, 0x40, RZ, 0x3c, !PT ;  /* 0x0000004000097812 */ /* 0x000fe400078e3cff */
[----:B------:R-:W-:Y:S02]  /*2e70*/  F2FP.F16.F32.PACK_AB R46, R49, R48 ;  /* 0x00000030312e723e */ /* 0x000fe400000000ff */
[----:B------:R-:W-:Y:S01]  /*2e80*/  F2FP.F16.F32.PACK_AB R47, R51, R50 ;  /* 0x00000032332f723e */ /* 0x000fe200000000ff */
[----:B------:R4:W-:Y:S01]  /*2e90*/  STS.128 [R9+UR9], R36 ;  /* 0x0000002409007988 */ /* 0x0009e20008000c09 */
[----:B------:R-:W-:-:S02]  /*2ea0*/  F2FP.F16.F32.PACK_AB R53, R55, R54 ;  /* 0x000000363735723e */ /* 0x000fc400000000ff */
[----:B------:R-:W-:Y:S01]  /*2eb0*/  F2FP.F16.F32.PACK_AB R60, R61, R60 ;  /* 0x0000003c3d3c723e */ /* 0x000fe200000000ff */
[----:B------:R4:W-:Y:S01]  /*2ec0*/  STS.128 [R9+UR9+0x4000], R100 ;  /* 0x0040006409007988 */ /* 0x0009e20008000c09 */
        /* <DEDUP_REMOVED lines=13> */
[C---:B--2---:R-:W-:Y:S02]  /*2fa0*/  LOP3.LUT R4, R0.reuse, 0x60, RZ, 0x3c, !PT ;  /* 0x0000006000047812 */ /* 0x044fe400078e3cff */
[----:B------:R-:W-:Y:S02]  /*2fb0*/  F2FP.F16.F32.PACK_AB R62, R65, R64 ;  /* 0x00000040413e723e */ /* 0x000fe400000000ff */
[----:B------:R-:W-:Y:S01]  /*2fc0*/  F2FP.F16.F32.PACK_AB R63, R67, R66 ;  /* 0x00000042433f723e */ /* 0x000fe200000000ff */
[----:B------:R4:W-:Y:S01]  /*2fd0*/  STS.128 [R4+UR9], R52 ;  /* 0x0000003404007988 */ /* 0x0009e20008000c09 */
[----:B------:R-:W-:Y:S02]  /*2fe0*/  F2FP.F16.F32.PACK_AB R126, R129, R128 ;  /* 0x00000080817e723e */ /* 0x000fe400000000ff */
[----:B------:R-:W-:Y:S01]  /*2ff0*/  F2FP.F16.F32.PACK_AB R127, R131, R130 ;  /* 0x00000082837f723e */ /* 0x000fe200000000ff */
[----:B------:R4:W-:Y:S01]  /*3000*/  STS.128 [R4+UR9+0x4000], R116 ;  /* 0x0040007404007988 */ /* 0x0009e20008000c09 */
[----:B---3--:R-:W-:-:S05]  /*3010*/  LOP3.LUT R0, R0, 0x70, RZ, 0x3c, !PT ;  /* 0x0000007000007812 */ /* 0x008fca00078e3cff */
[----:B------:R4:W-:Y:S04]  /*3020*/  STS.128 [R0+UR9], R60 ;  /* 0x0000003c00007988 */ /* 0x0009e80008000c09 */
[----:B------:R4:W-:Y:S01]  /*3030*/  STS.128 [R0+UR9+0x4000], R124 ;  /* 0x0040007c00007988 */ /* 0x0009e20008000c09 */
[----:B------:R2:W-:Y:S06]  /*3040*/  MEMBAR.ALL.CTA ;  /* 0x0000000000007992 */ /* 0x0005ec0000008000 */
[----:B--2---:R-:W2:Y:S02]  /*3050*/  FENCE.VIEW.ASYNC.S ;  /* 0x00000000000073c6 */ /* 0x004ea40000000000 */
[----:B--2---:R-:W-:Y:S06]  /*3060*/  BAR.SYNC.DEFER_BLOCKING 0x0 ;  /* 0x0000000000007b1d */ /* 0x004fec0000010000 */
[----:B------:R4:W-:Y:S01]  /*3070*/  @UP1 UTMASTG.2D [UR4], [UR10] ;  /* 0x000000040a0013b5 */ /* 0x0009e20008008000 */
[----:B------:R0:W-:Y:S01]  /*3080*/  UTMACMDFLUSH ;  /* 0x00000000000079b7 */ /* 0x0001e20000000000 */
[----:B------:R-:W-:-:S04]  /*3090*/  DEPBAR.LE SB0, 0x0 ;  /* 0x000080000000791a */ /* 0x000fc80000000000 */
[----:B------:R-:W-:Y:S08]  /*30a0*/  BAR.SYNC.DEFER_BLOCKING 0x0 ;  /* 0x0000000000007b1d */ /* 0x000ff00000010000 */
[----:B------:R-:W-:Y:S06]  /*30b0*/  BAR.SYNC.DEFER_BLOCKING 0x0 ;  /* 0x0000000000007b1d */ /* 0x000fec0000010000 */
[----:B----4-:R-:W-:Y:S05]  /*30c0*/  @P2 BRA `(.L_x_75) ;  /* 0x0000000000a02947 */ /* 0x010fea0003800000 */
[----:B------:R-:W2:Y:S01]  /*30d0*/  S2UR UR5, SR_CgaCtaId ;  /* 0x00000000000579c3 */ /* 0x000ea20000008800 */
[----:B------:R-:W-:Y:S01]  /*30e0*/  NOP ;  /* 0x0000000000007918 */ /* 0x000fe20000000000 */
[----:B------:R-:W-:Y:S01]  /*30f0*/  UMOV UR4, 0x50 ;  /* 0x0000005000047882 */ /* 0x000fe20000000000 */
[----:B------:R-:W-:Y:S02]  /*3100*/  IMAD.U32 R0, RZ, RZ, UR8 ;  /* 0x00000008ff007e24 */ /* 0x000fe4000f8e00ff */
[----:B------:R-:W-:Y:S02]  /*3110*/  IMAD.MOV.U32 R3, RZ, RZ, 0xf ;  /* 0x0000000fff037424 */ /* 0x000fe400078e00ff */
[----:B------:R-:W-:Y:S01]  /*3120*/  IMAD.MOV.U32 R7, RZ, RZ, 0x1 ;  /* 0x00000001ff077424 */ /* 0x000fe200078e00ff */
[----:B------:R-:W-:-:S04]  /*3130*/  LOP3.LUT R0, R0, 0xffff, RZ, 0xc0, !PT ;  /* 0x0000ffff00007812 */ /* 0x000fc800078ec0ff */
[----:B------:R-:W-:-:S05]  /*3140*/  SHF.R.U32.HI R0, RZ, 0x5, R0 ;  /* 0x00000005ff007819 */ /* 0x000fca0000011600 */
[----:B------:R-:W-:Y:S01]  /*3150*/  VIADD R2, R0, 0x10 ;  /* 0x0000001000027836 */ /* 0x000fe20000000000 */
[----:B------:R-:W-:Y:S01]  /*3160*/  SHF.L.U32 R0, R3, R0, RZ ;  /* 0x0000000003007219 */ /* 0x000fe200000006ff */
[----:B--2---:R-:W-:-:S03]  /*3170*/  ULEA UR6, UR5, UR4, 0x18 ;  /* 0x0000000405067291 */ /* 0x004fc6000f8ec0ff */
[----:B------:R-:W-:-:S04]  /*3180*/  SHF.L.U32 R3, R7, R2, RZ ;  /* 0x0000000207037219 */ /* 0x000fc800000006ff */
[----:B------:R-:W-:Y:S02]  /*3190*/  LOP3.LUT R0, R3, R0, RZ, 0xfc, !PT ;  /* 0x0000000003007212 */ /* 0x000fe400078efcff */
[----:B------:R-:W2:Y:S02]  /*31a0*/  LDS R5, [UR6] ;  /* 0x00000006ff057984 */ /* 0x000ea40008000800 */
[C---:B------:R-:W-:Y:S02]  /*31b0*/  LOP3.LUT R2, R0.reuse, 0xffff, RZ, 0xc0, !PT ;  /* 0x0000ffff00027812 */ /* 0x040fe400078ec0ff */
[----:B--2---:R-:W-:-:S04]  /*31c0*/  LOP3.LUT R3, R0, 0xffff, R5, 0x80, !PT ;  /* 0x0000ffff00037812 */ /* 0x004fc800078e8005 */
[----:B------:R-:W-:-:S13]  /*31d0*/  ISETP.NE.AND P0, PT, R3, R2, PT ;  /* 0x000000020300720c */ /* 0x000fda0003f05270 */
[----:B------:R-:W-:Y:S05]  /*31e0*/  @P0 BRA `(.L_x_76) ;  /* 0x0000000000500947 */ /* 0x000fea0003800000 */
[----:B------:R-:W-:Y:S02]  /*31f0*/  SHF.R.U32.HI R5, RZ, 0x10, R5 ;  /* 0x00000010ff057819 */ /* 0x000fe40000011605 */
[----:B------:R-:W-:-:S04]  /*3200*/  SHF.R.U32.HI R2, RZ, 0x10, R0 ;  /* 0x00000010ff027819 */ /* 0x000fc80000011600 */
[----:B------:R-:W-:-:S04]  /*3210*/  LOP3.LUT R5, R5, R2, RZ, 0xc0, !PT ;  /* 0x0000000205057212 */ /* 0x000fc800078ec0ff */
[----:B------:R-:W-:-:S13]  /*3220*/  ISETP.NE.AND P0, PT, R5, R2, PT ;  /* 0x000000020500720c */ /* 0x000fda0003f05270 */
[----:B------:R-:W-:Y:S05]  /*3230*/  @P0 BRA `(.L_x_77) ;  /* 0x0000000000300947 */ /* 0x000fea0003800000 */
[----:B------:R-:W-:Y:S01]  /*3240*/  R2UR UR4, R0 ;  /* 0x00000000000472ca */ /* 0x000fe200000e0000 */
[----:B------:R-:W-:Y:S01]  /*3250*/  VOTEU.ANY UR5, UPT, PT ;  /* 0x0000000000057886 */ /* 0x000fe200038e0100 */
[----:B------:R-:W2:Y:S01]  /*3260*/  S2R R0, SR_LANEID ;  /* 0x0000000000007919 */ /* 0x000ea20000000000 */
[----:B------:R-:W-:-:S10]  /*3270*/  UFLO.U32 UR5, UR5 ;  /* 0x00000005000572bd */ /* 0x000fd400080e0000 */
[----:B------:R-:W-:-:S06]  /*3280*/  ULOP3.LUT UR4, URZ, UR4, URZ, 0x33, !UPT ;  /* 0x00000004ff047292 */ /* 0x000fcc000f8e33ff */
[----:B------:R-:W-:-:S04]  /*3290*/  IMAD.U32 R2, RZ, RZ, UR4 ;  /* 0x00000004ff027e24 */ /* 0x000fc8000f8e00ff */
[----:B------:R-:W3:Y:S02]  /*32a0*/  REDUX UR7, R2 ;  /* 0x00000000020773c4 */ /* 0x000ee40000000000 */
[----:B------:R4:W-:Y:S01]  /*32b0*/  UTCATOMSWS.AND URZ, UR4 ;  /* 0x0000000400ff79e3 */ /* 0x0009e20008000000 */
[----:B--2---:R-:W-:Y:S01]  /*32c0*/  ISETP.EQ.U32.AND P0, PT, R0, UR5, PT ;  /* 0x0000000500007c0c */ /* 0x004fe2000bf02070 */
[----:B---3--:R-:W-:-:S12]  /*32d0*/  IMAD.U32 R0, RZ, RZ, UR7 ;  /* 0x00000007ff007e24 */ /* 0x008fd8000f8e00ff */
[----:B------:R4:W-:Y:S01]  /*32e0*/  @P0 ATOMS.AND RZ, [UR6], R0 ;  /* 0x00000000ffff098c */ /* 0x0009e2000a800006 */
[----:B------:R-:W-:Y:S05]  /*32f0*/  BRA `(.L_x_75) ;  /* 0x0000000000147947 */ /* 0x000fea0003800000 */
.L_x_77:
[----:B------:R-:W-:-:S07]  /*3300*/  MOV R2, 0x3320 ;  /* 0x0000332000027802 */ /* 0x000fce0000000f00 */
[----:B-1----:R-:W-:Y:S05]  /*3310*/  CALL.REL.NOINC `($__internal_0_$__cuda_sm10x_tcgen05_guardrail_trap_col_being_dealloced_not_returned_by_alloc) ;  /* 0x0000000000447944 */ /* 0x002fea0003c00000 */
[----:B------:R-:W-:Y:S05]  /*3320*/  BRA `(.L_x_75) ;  /* 0x0000000000087947 */ /* 0x000fea0003800000 */
.L_x_76:
[----:B------:R-:W-:-:S07]  /*3330*/  MOV R2, 0x3350 ;  /* 0x0000335000027802 */ /* 0x000fce0000000f00 */
[----:B-1----:R-:W-:Y:S05]  /*3340*/  CALL.REL.NOINC `($__internal_2_$__cuda_sm10x_tcgen05_guardrail_trap_unallocated_columns_being_dealloced) ;  /* 0x0000000000507944 */ /* 0x002fea0003c00000 */
.L_x_75:
[----:B------:R-:W-:Y:S01]  /*3350*/  NOP ;  /* 0x0000000000007918 */ /* 0x000fe20000000000 */
[----:B----4-:R-:W-:Y:S05]  /*3360*/  EXIT ;  /* 0x000000000000794d */ /* 0x010fea0003800000 */
.L_x_60:
[----:B------:R-:W2:Y:S02]  /*3370*/  SYNCS.PHASECHK.TRANS64.TRYWAIT P0, [UR9+0x40000], RZ ;  /* 0x040000ffff0075a7 */ /* 0x000ea40008001109 */
[----:B--2---:R-:W-:Y:S05]  /*3380*/  @!P0 BRA `(.L_x_60) ;  /* 0xfffffffc00f88947 */ /* 0x004fea000383ffff */
[----:B------:R-:W-:Y:S05]  /*3390*/  BRA `(.L_x_78) ;  /* 0xffffffe8004c7947 */ /* 0x000fea000383ffff */
.L_x_62:
[----:B------:R-:W2:Y:S02]  /*33a0*/  SYNCS.PHASECHK.TRANS64.TRYWAIT P1, [UR9+0x40020], RZ ;  /* 0x040020ffff0075a7 */ /* 0x000ea40008021109 */
[----:B--2---:R-:W-:Y:S05]  /*33b0*/  @!P1 BRA `(.L_x_62) ;  /* 0xfffffffc00f89947 */ /* 0x004fea000383ffff */
[----:B------:R-:W-:Y:S05]  /*33c0*/  BRA `(.L_x_79) ;  /* 0xffffffec00407947 */ /* 0x000fea000383ffff */
.L_x_63:
[----:B------:R-:W3:Y:S02]  /*33d0*/  SYNCS.PHASECHK.TRANS64.TRYWAIT P0, [UR50+0x40000], R3 ;  /* 0x04000003ff0075a7 */ /* 0x000ee40008001132 */
[----:B---3--:R-:W-:Y:S05]  /*33e0*/  @!P0 BRA `(.L_x_63) ;  /* 0xfffffffc00f88947 */ /* 0x008fea000383ffff */
[----:B------:R-:W-:Y:S05]  /*33f0*/  BRA `(.L_x_80) ;  /* 0xffffffec00c47947 */ /* 0x000fea000383ffff */
.L_x_65:
[----:B------:R-:W3:Y:S02]  /*3400*/  SYNCS.PHASECHK.TRANS64.TRYWAIT P0, [UR50+0x40020], R3 ;  /* 0x04002003ff0075a7 */ /* 0x000ee40008001132 */
[----:B---3--:R-:W-:Y:S05]  /*3410*/  @!P0 BRA `(.L_x_65) ;  /* 0xfffffffc00f88947 */ /* 0x008fea000383ffff */
[----:B------:R-:W-:Y:S05]  /*3420*/  BRA `(.L_x_81) ;  /* 0xfffffff000e47947 */ /* 0x000fea000383ffff */
        .weak           $__internal_0_$__cuda_sm10x_tcgen05_guardrail_trap_col_being_dealloced_not_returned_by_alloc
        .type           $__internal_0_$__cuda_sm10x_tcgen05_guardrail_trap_col_being_dealloced_not_returned_by_alloc,@function
        .size           $__internal_0_$__cuda_sm10x_tcgen05_guardrail_trap_col_being_dealloced_not_returned_by_alloc,($__internal_1_$__cuda_sm10x_tcgen05_guardrail_trap_phase_invalid_during_alloc - $__internal_0_$__cuda_sm10x_tcgen05_guardrail_trap_col_being_dealloced_not_returned_by_alloc)
$__internal_0_$__cuda_sm10x_tcgen05_guardrail_trap_col_being_dealloced_not_returned_by_alloc:
[----:B------:R-:W-:Y:S05]  /*3430*/  BPT.TRAP 0x1 ;  /* 0x000000040000795c */ /* 0x000fea0000300000 */
[----:B------:R-:W-:-:S04]  /*3440*/  IMAD.MOV.U32 R3, RZ, RZ, 0x0 ;  /* 0x00000000ff037424 */ /* 0x000fc800078e00ff */
[----:B------:R-:W-:Y:S05]  /*3450*/  RET.REL.NODEC R2 `(gluon_tcgen05) ;  /* 0xffffffc802e87950 */ /* 0x000fea0003c3ffff */
        .weak           $__internal_1_$__cuda_sm10x_tcgen05_guardrail_trap_phase_invalid_during_alloc
        .type           $__internal_1_$__cuda_sm10x_tcgen05_guardrail_trap_phase_invalid_during_alloc,@function
        .size           $__internal_1_$__cuda_sm10x_tcgen05_guardrail_trap_phase_invalid_during_alloc,($__internal_2_$__cuda_sm10x_tcgen05_guardrail_trap_unallocated_columns_being_dealloced - $__internal_1_$__cuda_sm10x_tcgen05_guardrail_trap_phase_invalid_during_alloc)
$__internal_1_$__cuda_sm10x_tcgen05_guardrail_trap_phase_invalid_during_alloc:
[----:B------:R-:W-:Y:S05]  /*3460*/  BPT.TRAP 0x1 ;  /* 0x000000040000795c */ /* 0x000fea0000300000 */
[----:B------:R-:W-:-:S04]  /*3470*/  IMAD.MOV.U32 R3, RZ, RZ, 0x0 ;  /* 0x00000000ff037424 */ /* 0x000fc800078e00ff */
[----:B------:R-:W-:Y:S05]  /*3480*/  RET.REL.NODEC R2 `(gluon_tcgen05) ;  /* 0xffffffc802dc7950 */ /* 0x000fea0003c3ffff */
        .weak           $__internal_2_$__cuda_sm10x_tcgen05_guardrail_trap_unallocated_columns_being_dealloced
        .type           $__internal_2_$__cuda_sm10x_tcgen05_guardrail_trap_unallocated_columns_being_dealloced,@function
        .size           $__internal_2_$__cuda_sm10x_tcgen05_guardrail_trap_unallocated_columns_being_dealloced,(.L_x_85 - $__internal_2_$__cuda_sm10x_tcgen05_guardrail_trap_unallocated_columns_being_dealloced)
$__internal_2_$__cuda_sm10x_tcgen05_guardrail_trap_unallocated_columns_being_dealloced:
[----:B------:R-:W-:Y:S05]  /*3490*/  BPT.TRAP 0x1 ;  /* 0x000000040000795c */ /* 0x000fea0000300000 */
[----:B------:R-:W-:-:S04]  /*34a0*/  IMAD.MOV.U32 R3, RZ, RZ, 0x0 ;  /* 0x00000000ff037424 */ /* 0x000fc800078e00ff */
[----:B------:R-:W-:Y:S05]  /*34b0*/  RET.REL.NODEC R2 `(gluon_tcgen05) ;  /* 0xffffffc802d07950 */ /* 0x000fea0003c3ffff */
.L_x_82:
[----:B------:R-:W-:-:S00]  /*34c0*/  BRA `(.L_x_82) ;  /* 0xfffffffc00fc7947 */ /* 0x000fc0000383ffff */
[----:B------:R-:W-:-:S00]  /*34d0*/  NOP ;  /* 0x0000000000007918 */ /* 0x000fc00000000000 */
        /* <DEDUP_REMOVED lines=10> */
.L_x_85:


//--------------------- .nv.shared.gluon_tcgen05  --------------------------
	.section	.nv.shared.gluon_tcgen05,"aw",@nobits
	.sectionflags	@""
	.align	16
	.zero		1024


//--------------------- .nv.shared.reserved.0     --------------------------
	.section	.nv.shared.reserved.0,"aw",@nobits
	.align	8
	.weak		__nv_reservedSMEM_offset_0_alias
	.size		__nv_reservedSMEM_offset_0_alias, 0, 64
	.other		__nv_reservedSMEM_offset_0_alias,@"STO_CUDA_RESERVED_SHARED STV_DEFAULT"
__nv_reservedSMEM_offset_0_alias:
	.zero		0
.nv.shared.reserved.0:
	.zero		64
	.weak		__nv_reservedSMEM_allocation_phase
	.type		__nv_reservedSMEM_allocation_phase,@object
	.size		__nv_reservedSMEM_allocation_phase,(.L_0 - __nv_reservedSMEM_allocation_phase)
__nv_reservedSMEM_allocation_phase:
	.zero		1
.L_0:
	.zero		7
	.weak		__nv_reservedSMEM_devtool_atexit_pc
	.type		__nv_reservedSMEM_devtool_atexit_pc,@object
	.size		__nv_reservedSMEM_devtool_atexit_pc,(__nv_reservedSMEM_allocation_mask - __nv_reservedSMEM_devtool_atexit_pc)
__nv_reservedSMEM_devtool_atexit_pc:
	.zero		8
	.weak		__nv_reservedSMEM_allocation_mask
	.type		__nv_reservedSMEM_allocation_mask,@object
	.size		__nv_reservedSMEM_allocation_mask,(.L_2 - __nv_reservedSMEM_allocation_mask)
__nv_reservedSMEM_allocation_mask:
	.zero		4
.L_2:


//--------------------- .nv.constant0.gluon_tcgen05 --------------------------
	.section	.nv.constant0.gluon_tcgen05,"a",@progbits
	.sectionflags	@""
	.align	4
.nv.constant0.gluon_tcgen05:
	.zero		976


//--------------------- SYMBOLS --------------------------

	.type		.nv.reservedSmem.offset0,@object
	.size		.nv.reservedSmem.offset0,0x4
	.type		.nv.reservedSmem.cap,@object
	.size		.nv.reservedSmem.cap,0x4
